def attn_fwd(
    Q,
    K,
    V,
    Out,
    Lse,
    sm_scale,
    stride_qz,
    stride_qh,
    stride_qm,
    stride_qk,
    stride_kz,
    stride_kh,
    stride_kn,
    stride_kk,
    stride_vz,
    stride_vh,
    stride_vn,
    stride_vk,
    stride_oz,
    stride_oh,
    stride_om,
    stride_ok,
    seqlen_q,
    seqlen_k,
    BLOCK_M: tl.constexpr,
    BLOCK_N: tl.constexpr,
    HEAD_DIM: tl.constexpr,
    CAUSAL: tl.constexpr,
):
    start_m = tl.program_id(0)
    off_hz = tl.program_id(1)
    q_off = off_hz * stride_qh
    k_off = off_hz * stride_kh
    v_off = off_hz * stride_vh
    offs_m = start_m * BLOCK_M + tl.arange(0, BLOCK_M)
    offs_d = tl.arange(0, HEAD_DIM)
    offs_n = tl.arange(0, BLOCK_N)
    q_ptrs = Q + q_off + offs_m[:, None] * stride_qm + offs_d[None, :] * stride_qk
    k_ptrs = K + k_off + offs_d[:, None] * stride_kk + offs_n[None, :] * stride_kn
    v_ptrs = V + v_off + offs_n[:, None] * stride_vn + offs_d[None, :] * stride_vk
    m_i = tl.full([BLOCK_M], float("-inf"), dtype=tl.float32)
    l_i = tl.zeros([BLOCK_M], dtype=tl.float32) + 1.0
    acc = tl.zeros([BLOCK_M, HEAD_DIM], dtype=tl.float32)
    q = tl.load(q_ptrs)
    acc, l_i, m_i = _attn_fwd_inner(
        acc,
        l_i,
        m_i,
        q,
        k_ptrs,
        v_ptrs,
        sm_scale,
        stride_kn,
        stride_vn,
        start_m,
        seqlen_k,
        BLOCK_M,
        BLOCK_N,
        HEAD_DIM,
        CAUSAL,
    )
    acc = acc / l_i[:, None]
    lse = m_i + tl.math.log2(l_i) / 1.4426950408889634
    o_ptrs = (
        Out
        + off_hz * stride_oh
        + offs_m[:, None] * stride_om
        + offs_d[None, :] * stride_ok
    )
    tl.store(o_ptrs, acc.to(Out.dtype.element_ty))
    tl.store(Lse + off_hz * seqlen_q + offs_m, lse)

# config = {"BLOCK_M": 256, "BLOCK_N": 64, "HEAD_DIM": 16, "arch": "sm_100", "causal": true, "dtype": "fp16", "num_stages": 2, "num_warps": 16}
# arch = sm_100


// ===== COMPILED SASS (sm_100a) =====

	.target	sm_100a

	.elftype	@"ET_EXEC"


//--------------------- .note.nv.tkinfo           --------------------------
	.section	.note.nv.tkinfo,"",@"SHT_NOTE"
	.sectionflags	@"SHF_NOTE_NV_TKINFO"
	.tkinfo
        /*0018*/ 	.word	0x00000081
        /*0030*/ 	.string	""
        /*0030*/ 	.string	"ptxas-blackwell"
        /*0030*/ 	.string	"Cuda compilation tools, release 12.9, V12.9.86"
        /*0030*/ 	.string	"Build cuda_12.9.r12.9/compiler.36037853_0"
        /*0030*/ 	.string	"-v  -suppress-debug-info  -lineinfo  -arch sm_100a "



//--------------------- .note.nv.cuver            --------------------------
	.section	.note.nv.cuver,"",@"SHT_NOTE"
	.sectionflags	@"SHF_NOTE_NV_CUVER"
        /*0018*/ 	.short	0x0001
        /*001a*/ 	.short	0x0064
        /*001c*/ 	.short	0x0001
        /*001e*/ 	.short	0x0000
        /*0020*/ 	.short	0x0001
        /*0022*/ 	.short	0x0000


//--------------------- .nv.info                  --------------------------
	.section	.nv.info,"",@"SHT_CUDA_INFO"
	.align	4


	//----- nvinfo : EIATTR_REGCOUNT
	.align		4
        /*0000*/ 	.byte	0x04, 0x2f
        /*0002*/ 	.short	(.L_2 - .L_1)
	.align		4
.L_1:
        /*0004*/ 	.word	index@(attn_fwd)
        /*0008*/ 	.word	0x00000059


	//----- nvinfo : EIATTR_FRAME_SIZE
	.align		4
.L_2:
        /*000c*/ 	.byte	0x04, 0x11
        /*000e*/ 	.short	(.L_4 - .L_3)
	.align		4
.L_3:
        /*0010*/ 	.word	index@(attn_fwd)
        /*0014*/ 	.word	0x00000000


	//----- nvinfo : EIATTR_MIN_STACK_SIZE
	.align		4
.L_4:
        /*0018*/ 	.byte	0x04, 0x12
        /*001a*/ 	.short	(.L_6 - .L_5)
	.align		4
.L_5:
        /*001c*/ 	.word	index@(attn_fwd)
        /*0020*/ 	.word	0x00000000
.L_6:


//--------------------- .nv.info.attn_fwd         --------------------------
	.section	.nv.info.attn_fwd,"",@"SHT_CUDA_INFO"
	.sectionflags	@""
	.align	4


	//----- nvinfo : EIATTR_CUDA_API_VERSION
	.align		4
        /*0000*/ 	.byte	0x04, 0x37
        /*0002*/ 	.short	(.L_8 - .L_7)
.L_7:
        /*0004*/ 	.word	0x00000081


	//----- nvinfo : EIATTR_KPARAM_INFO
	.align		4
.L_8:
        /*0008*/ 	.byte	0x04, 0x17
        /*000a*/ 	.short	(.L_10 - .L_9)
.L_9:
        /*000c*/ 	.word	0x00000000
        /*0010*/ 	.short	0x0019
        /*0012*/ 	.short	0x0080
        /*0014*/ 	.byte	0x00, 0xf4, 0x21, 0x00


	//----- nvinfo : EIATTR_KPARAM_INFO
	.align		4
.L_10:
        /*0018*/ 	.byte	0x04, 0x17
        /*001a*/ 	.short	(.L_12 - .L_11)
.L_11:
        /*001c*/ 	.word	0x00000000
        /*0020*/ 	.short	0x0018
        /*0022*/ 	.short	0x0078
        /*0024*/ 	.byte	0x00, 0xf4, 0x21, 0x00


	//----- nvinfo : EIATTR_KPARAM_INFO
	.align		4
.L_12:
        /*0028*/ 	.byte	0x04, 0x17
        /*002a*/ 	.short	(.L_14 - .L_13)
.L_13:
        /*002c*/ 	.word	0x00000000
        /*0030*/ 	.short	0x0017
        /*0032*/ 	.short	0x0070
        /*0034*/ 	.byte	0x00, 0xf0, 0x11, 0x00


	//----- nvinfo : EIATTR_KPARAM_INFO
	.align		4
.L_14:
        /*0038*/ 	.byte	0x04, 0x17
        /*003a*/ 	.short	(.L_16 - .L_15)
.L_15:
        /*003c*/ 	.word	0x00000000
        /*0040*/ 	.short	0x0016
        /*0042*/ 	.short	0x006c
        /*0044*/ 	.byte	0x00, 0xf0, 0x11, 0x00


	//----- nvinfo : EIATTR_KPARAM_INFO
	.align		4
.L_16:
        /*0048*/ 	.byte	0x04, 0x17
        /*004a*/ 	.short	(.L_18 - .L_17)
.L_17:
        /*004c*/ 	.word	0x00000000
        /*0050*/ 	.short	0x0015
        /*0052*/ 	.short	0x0068
        /*0054*/ 	.byte	0x00, 0xf0, 0x11, 0x00


	//----- nvinfo : EIATTR_KPARAM_INFO
	.align		4
.L_18:
        /*0058*/ 	.byte	0x04, 0x17
        /*005a*/ 	.short	(.L_20 - .L_19)
.L_19:
        /*005c*/ 	.word	0x00000000
        /*0060*/ 	.short	0x0014
        /*0062*/ 	.short	0x0064
        /*0064*/ 	.byte	0x00, 0xf0, 0x11, 0x00


	//----- nvinfo : EIATTR_KPARAM_INFO
	.align		4
.L_20:
        /*0068*/ 	.byte	0x04, 0x17
        /*006a*/ 	.short	(.L_22 - .L_21)
.L_21:
        /*006c*/ 	.word	0x00000000
        /*0070*/ 	.short	0x0013
        /*0072*/ 	.short	0x0060
        /*0074*/ 	.byte	0x00, 0xf0, 0x11, 0x00


	//----- nvinfo : EIATTR_KPARAM_INFO
	.align		4
.L_22:
        /*0078*/ 	.byte	0x04, 0x17
        /*007a*/ 	.short	(.L_24 - .L_23)
.L_23:
        /*007c*/ 	.word	0x00000000
        /*0080*/ 	.short	0x0012
        /*0082*/ 	.short	0x005c
        /*0084*/ 	.byte	0x00, 0xf0, 0x11, 0x00


	//----- nvinfo : EIATTR_KPARAM_INFO
	.align		4
.L_24:
        /*0088*/ 	.byte	0x04, 0x17
        /*008a*/ 	.short	(.L_26 - .L_25)
.L_25:
        /*008c*/ 	.word	0x00000000
        /*0090*/ 	.short	0x0011
        /*0092*/ 	.short	0x0058
        /*0094*/ 	.byte	0x00, 0xf0, 0x11, 0x00


	//----- nvinfo : EIATTR_KPARAM_INFO
	.align		4
.L_26:
        /*0098*/ 	.byte	0x04, 0x17
        /*009a*/ 	.short	(.L_28 - .L_27)
.L_27:
        /*009c*/ 	.word	0x00000000
        /*00a0*/ 	.short	0x0010
        /*00a2*/ 	.short	0x0054
        /*00a4*/ 	.byte	0x00, 0xf0, 0x11, 0x00


	//----- nvinfo : EIATTR_KPARAM_INFO
	.align		4
.L_28:
        /*00a8*/ 	.byte	0x04, 0x17
        /*00aa*/ 	.short	(.L_30 - .L_29)
.L_29:
        /*00ac*/ 	.word	0x00000000
        /*00b0*/ 	.short	0x000f
        /*00b2*/ 	.short	0x0050
        /*00b4*/ 	.byte	0x00, 0xf0, 0x11, 0x00


	//----- nvinfo : EIATTR_KPARAM_INFO
	.align		4
.L_30:
        /*00b8*/ 	.byte	0x04, 0x17
        /*00ba*/ 	.short	(.L_32 - .L_31)
.L_31:
        /*00bc*/ 	.word	0x00000000
        /*00c0*/ 	.short	0x000e
        /*00c2*/ 	.short	0x004c
        /*00c4*/ 	.byte	0x00, 0xf0, 0x11, 0x00


	//----- nvinfo : EIATTR_KPARAM_INFO
	.align		4
.L_32:
        /*00c8*/ 	.byte	0x04, 0x17
        /*00ca*/ 	.short	(.L_34 - .L_33)
.L_33:
        /*00cc*/ 	.word	0x00000000
        /*00d0*/ 	.short	0x000d
        /*00d2*/ 	.short	0x0048
        /*00d4*/ 	.byte	0x00, 0xf0, 0x11, 0x00


	//----- nvinfo : EIATTR_KPARAM_INFO
	.align		4
.L_34:
        /*00d8*/ 	.byte	0x04, 0x17
        /*00da*/ 	.short	(.L_36 - .L_35)
.L_35:
        /*00dc*/ 	.word	0x00000000
        /*00e0*/ 	.short	0x000c
        /*00e2*/ 	.short	0x0044
        /*00e4*/ 	.byte	0x00, 0xf0, 0x11, 0x00


	//----- nvinfo : EIATTR_KPARAM_INFO
	.align		4
.L_36:
        /*00e8*/ 	.byte	0x04, 0x17
        /*00ea*/ 	.short	(.L_38 - .L_37)
.L_37:
        /*00ec*/ 	.word	0x00000000
        /*00f0*/ 	.short	0x000b
        /*00f2*/ 	.short	0x0040
        /*00f4*/ 	.byte	0x00, 0xf0, 0x11, 0x00


	//----- nvinfo : EIATTR_KPARAM_INFO
	.align		4
.L_38:
        /*00f8*/ 	.byte	0x04, 0x17
        /*00fa*/ 	.short	(.L_40 - .L_39)
.L_39:
        /*00fc*/ 	.word	0x00000000
        /*0100*/ 	.short	0x000a
        /*0102*/ 	.short	0x003c
        /*0104*/ 	.byte	0x00, 0xf0, 0x11, 0x00


	//----- nvinfo : EIATTR_KPARAM_INFO
	.align		4
.L_40:
        /*0108*/ 	.byte	0x04, 0x17
        /*010a*/ 	.short	(.L_42 - .L_41)
.L_41:
        /*010c*/ 	.word	0x00000000
        /*0110*/ 	.short	0x0009
        /*0112*/ 	.short	0x0038
        /*0114*/ 	.byte	0x00, 0xf0, 0x11, 0x00


	//----- nvinfo : EIATTR_KPARAM_INFO
	.align		4
.L_42:
        /*0118*/ 	.byte	0x04, 0x17
        /*011a*/ 	.short	(.L_44 - .L_43)
.L_43:
        /*011c*/ 	.word	0x00000000
        /*0120*/ 	.short	0x0008
        /*0122*/ 	.short	0x0034
        /*0124*/ 	.byte	0x00, 0xf0, 0x11, 0x00


	//----- nvinfo : EIATTR_KPARAM_INFO
	.align		4
.L_44:
        /*0128*/ 	.byte	0x04, 0x17
        /*012a*/ 	.short	(.L_46 - .L_45)
.L_45:
        /*012c*/ 	.word	0x00000000
        /*0130*/ 	.short	0x0007
        /*0132*/ 	.short	0x0030
        /*0134*/ 	.byte	0x00, 0xf0, 0x11, 0x00


	//----- nvinfo : EIATTR_KPARAM_INFO
	.align		4
.L_46:
        /*0138*/ 	.byte	0x04, 0x17
        /*013a*/ 	.short	(.L_48 - .L_47)
.L_47:
        /*013c*/ 	.word	0x00000000
        /*0140*/ 	.short	0x0006
        /*0142*/ 	.short	0x002c
        /*0144*/ 	.byte	0x00, 0xf0, 0x11, 0x00


	//----- nvinfo : EIATTR_KPARAM_INFO
	.align		4
.L_48:
        /*0148*/ 	.byte	0x04, 0x17
        /*014a*/ 	.short	(.L_50 - .L_49)
.L_49:
        /*014c*/ 	.word	0x00000000
        /*0150*/ 	.short	0x0005
        /*0152*/ 	.short	0x0028
        /*0154*/ 	.byte	0x00, 0xf0, 0x11, 0x00


	//----- nvinfo : EIATTR_KPARAM_INFO
	.align		4
.L_50:
        /*0158*/ 	.byte	0x04, 0x17
        /*015a*/ 	.short	(.L_52 - .L_51)
.L_51:
        /*015c*/ 	.word	0x00000000
        /*0160*/ 	.short	0x0004
        /*0162*/ 	.short	0x0020
        /*0164*/ 	.byte	0x00, 0xf4, 0x21, 0x00


	//----- nvinfo : EIATTR_KPARAM_INFO
	.align		4
.L_52:
        /*0168*/ 	.byte	0x04, 0x17
        /*016a*/ 	.short	(.L_54 - .L_53)
.L_53:
        /*016c*/ 	.word	0x00000000
        /*0170*/ 	.short	0x0003
        /*0172*/ 	.short	0x0018
        /*0174*/ 	.byte	0x00, 0xf4, 0x21, 0x00


	//----- nvinfo : EIATTR_KPARAM_INFO
	.align		4
.L_54:
        /*0178*/ 	.byte	0x04, 0x17
        /*017a*/ 	.short	(.L_56 - .L_55)
.L_55:
        /*017c*/ 	.word	0x00000000
        /*0180*/ 	.short	0x0002
        /*0182*/ 	.short	0x0010
        /*0184*/ 	.byte	0x00, 0xf4, 0x21, 0x00


	//----- nvinfo : EIATTR_KPARAM_INFO
	.align		4
.L_56:
        /*0188*/ 	.byte	0x04, 0x17
        /*018a*/ 	.short	(.L_58 - .L_57)
.L_57:
        /*018c*/ 	.word	0x00000000
        /*0190*/ 	.short	0x0001
        /*0192*/ 	.short	0x0008
        /*0194*/ 	.byte	0x00, 0xf4, 0x21, 0x00


	//----- nvinfo : EIATTR_KPARAM_INFO
	.align		4
.L_58:
        /*0198*/ 	.byte	0x04, 0x17
        /*019a*/ 	.short	(.L_60 - .L_59)
.L_59:
        /*019c*/ 	.word	0x00000000
        /*01a0*/ 	.short	0x0000
        /*01a2*/ 	.short	0x0000
        /*01a4*/ 	.byte	0x00, 0xf4, 0x21, 0x00


	//----- nvinfo : EIATTR_SPARSE_MMA_MASK
	.align		4
.L_60:
        /*01a8*/ 	.byte	0x03, 0x50
        /*01aa*/ 	.short	0x0000


	//----- nvinfo : EIATTR_MAXREG_COUNT
	.align		4
        /*01ac*/ 	.byte	0x03, 0x1b
        /*01ae*/ 	.short	0x0080


	//----- nvinfo : EIATTR_NUM_BARRIERS
	.align		4
        /*01b0*/ 	.byte	0x02, 0x4c
        /*01b2*/ 	.byte	0x01
	.zero		1


	//----- nvinfo : EIATTR_COOP_GROUP_MASK_REGIDS
	.align		4
        /*01b4*/ 	.byte	0x04, 0x29
        /*01b6*/ 	.short	(.L_62 - .L_61)


	//   ....[0]....
.L_61:
        /*01b8*/ 	.word	0xffffffff


	//   ....[1]....
        /*01bc*/ 	.word	0xffffffff


	//   ....[2]....
        /*01c0*/ 	.word	0xffffffff


	//   ....[3]....
        /*01c4*/ 	.word	0xffffffff


	//   ....[4]....
        /*01c8*/ 	.word	0xffffffff


	//   ....[5]....
        /*01cc*/ 	.word	0xffffffff


	//   ....[6]....
        /*01d0*/ 	.word	0xffffffff


	//   ....[7]....
        /*01d4*/ 	.word	0xffffffff


	//----- nvinfo : EIATTR_COOP_GROUP_INSTR_OFFSETS
	.align		4
.L_62:
        /*01d8*/ 	.byte	0x04, 0x28
        /*01da*/ 	.short	(.L_64 - .L_63)


	//   ....[0]....
.L_63:
        /*01dc*/ 	.word	0x00001600


	//   ....[1]....
        /*01e0*/ 	.word	0x000016c0


	//   ....[2]....
        /*01e4*/ 	.word	0x00001ae0


	//   ....[3]....
        /*01e8*/ 	.word	0x00001b20


	//   ....[4]....
        /*01ec*/ 	.word	0x00001c20


	//   ....[5]....
        /*01f0*/ 	.word	0x00001c40


	//   ....[6]....
        /*01f4*/ 	.word	0x00002210


	//   ....[7]....
        /*01f8*/ 	.word	0x00002250


	//----- nvinfo : EIATTR_VRC_CTA_INIT_COUNT
	.align		4
.L_64:
        /*01fc*/ 	.byte	0x02, 0x4a
	.zero		1
	.zero		1


	//----- nvinfo : EIATTR_EXIT_INSTR_OFFSETS
	.align		4
        /*0200*/ 	.byte	0x04, 0x1c
        /*0202*/ 	.short	(.L_66 - .L_65)


	//   ....[0]....
.L_65:
        /*0204*/ 	.word	0x00002e00


	//   ....[1]....
        /*0208*/ 	.word	0x00002e30


	//----- nvinfo : EIATTR_REQNTID
	.align		4
.L_66:
        /*020c*/ 	.byte	0x04, 0x10
        /*020e*/ 	.short	(.L_68 - .L_67)
.L_67:
        /*0210*/ 	.word	0x00000200
        /*0214*/ 	.word	0x00000001
        /*0218*/ 	.word	0x00000001


	//----- nvinfo : EIATTR_CBANK_PARAM_SIZE
	.align		4
.L_68:
        /*021c*/ 	.byte	0x03, 0x19
        /*021e*/ 	.short	0x0088


	//----- nvinfo : EIATTR_PARAM_CBANK
	.align		4
        /*0220*/ 	.byte	0x04, 0x0a
        /*0222*/ 	.short	(.L_70 - .L_69)
	.align		4
.L_69:
        /*0224*/ 	.word	index@(.nv.constant0.attn_fwd)
        /*0228*/ 	.short	0x0380
        /*022a*/ 	.short	0x0088


	//----- nvinfo : EIATTR_SW_WAR
	.align		4
.L_70:
        /*022c*/ 	.byte	0x04, 0x36
        /*022e*/ 	.short	(.L_72 - .L_71)
.L_71:
        /*0230*/ 	.word	0x00000008
.L_72:


//--------------------- .nv.compat                --------------------------
	.section	.nv.compat,"",@"SHT_CUDA_COMPAT_INFO"
	.align	4
        /*0000*/ 	.byte	0x02, 0x02, 0x01, 0x00, 0x02, 0x05, 0x05, 0x00, 0x02, 0x03, 0x00, 0x00, 0x02, 0x06, 0x01, 0x00


//--------------------- .nv.callgraph             --------------------------
	.section	.nv.callgraph,"",@"SHT_CUDA_CALLGRAPH"
	.align	4
	.sectionentsize	8
	.align		4
        /*0000*/ 	.word	0x00000000
	.align		4
        /*0004*/ 	.word	0xffffffff
	.align		4
        /*0008*/ 	.word	0x00000000
	.align		4
        /*000c*/ 	.word	0xfffffffe
	.align		4
        /*0010*/ 	.word	0x00000000
	.align		4
        /*0014*/ 	.word	0xfffffffd
	.align		4
        /*0018*/ 	.word	0x00000000
	.align		4
        /*001c*/ 	.word	0xfffffffc


//--------------------- .nv.constant4             --------------------------
	.section	.nv.constant4,"a",@progbits
	.align	8
	.align		8
.nv.constant4:
        /*0000*/ 	.dword	_$_str


//--------------------- .text.attn_fwd            --------------------------
	.section	.text.attn_fwd,"ax",@progbits
	.align	128
        .global         attn_fwd
        .type           attn_fwd,@function
        .size           attn_fwd,(.L_x_3 - attn_fwd)
        .other          attn_fwd,@"STO_CUDA_ENTRY STV_DEFAULT"
attn_fwd:
.text.attn_fwd:
[----:B------:R-:W0:Y:S01]  /*0000*/  LDC R1, c[0x0][0x37c] ;  /* 0x0000df00ff017b82 */ /* 0x000e220000000800 */
[----:B------:R-:W1:Y:S07]  /*0010*/  S2R R21, SR_CTAID.X ;  /* 0x0000000000157919 */ /* 0x000e6e0000002500 */
[----:B------:R-:W2:Y:S01]  /*0020*/  S2UR UR7, SR_CTAID.Y ;  /* 0x00000000000779c3 */ /* 0x000ea20000002600 */
[----:B------:R-:W2:Y:S01]  /*0030*/  LDCU.64 UR4, c[0x0][0x3b0] ;  /* 0x00007600ff0477ac */ /* 0x000ea20008000a00 */
[----:B------:R-:W1:Y:S01]  /*0040*/  S2R R0, SR_TID.X ;  /* 0x0000000000007919 */ /* 0x000e620000002100 */
[----:B------:R-:W3:Y:S05]  /*0050*/  LDCU.64 UR10, c[0x0][0x358] ;  /* 0x00006b00ff0a77ac */ /* 0x000eea0008000a00 */
[----:B------:R-:W4:Y:S08]  /*0060*/  LDC R24, c[0x0][0x3b8] ;  /* 0x0000ee00ff187b82 */ /* 0x000f300000000800 */
[----:B------:R-:W5:Y:S01]  /*0070*/  LDC.64 R8, c[0x0][0x380] ;  /* 0x0000e000ff087b82 */ /* 0x000f620000000a00 */
[----:B--2---:R-:W-:-:S04]  /*0080*/  UIMAD UR4, UR7, UR4, URZ ;  /* 0x00000004070472a4 */ /* 0x004fc8000f8e02ff */
[----:B------:R-:W-:Y:S01]  /*0090*/  USHF.L.U32 UR6, UR4, 0x1, URZ ;  /* 0x0000000104067899 */ /* 0x000fe200080006ff */
[----:B-1----:R-:W-:Y:S02]  /*00a0*/  PRMT R2, R0, 0x6540, R21 ;  /* 0x0000654000027816 */ /* 0x002fe40000000015 */
[----:B------:R-:W-:-:S03]  /*00b0*/  SHF.R.U32.HI R3, RZ, 0x8, R0 ;  /* 0x00000008ff037819 */ /* 0x000fc60000011600 */
[----:B------:R-:W-:Y:S01]  /*00c0*/  IMAD R4, R2, UR5, RZ ;  /* 0x0000000502047c24 */ /* 0x000fe2000f8e02ff */
[----:B------:R-:W-:Y:S01]  /*00d0*/  SGXT.U32 R3, R3, 0x1 ;  /* 0x000000010303781a */ /* 0x000fe20000000000 */
[----:B------:R-:W-:Y:S02]  /*00e0*/  UIMAD.WIDE UR4, UR4, 0x2, URZ ;  /* 0x00000002040478a5 */ /* 0x000fe4000f8e02ff */
[C---:B------:R-:W-:Y:S02]  /*00f0*/  IMAD.SHL.U32 R5, R4.reuse, 0x2, RZ ;  /* 0x0000000204057824 */ /* 0x040fe400078e00ff */
[----:B----4-:R-:W-:Y:S02]  /*0100*/  IMAD R7, R3, R24, RZ ;  /* 0x0000001803077224 */ /* 0x010fe400078e02ff */
[----:B------:R-:W-:Y:S01]  /*0110*/  IMAD.HI R4, R4, 0x2, RZ ;  /* 0x0000000204047827 */ /* 0x000fe200078e02ff */
[----:B-----5:R-:W-:-:S03]  /*0120*/  IADD3 R20, P0, P1, R5, UR6, R8 ;  /* 0x0000000605147c10 */ /* 0x020fc6000f91e008 */
[----:B------:R-:W-:Y:S01]  /*0130*/  IMAD R8, R24, 0x2, R7 ;  /* 0x0000000218087824 */ /* 0x000fe200078e0207 */
[----:B------:R-:W-:Y:S02]  /*0140*/  IADD3.X R22, PT, PT, R4, UR5, R9, P0, P1 ;  /* 0x0000000504167c10 */ /* 0x000fe400087e2409 */
[CC--:B------:R-:W-:Y:S01]  /*0150*/  LEA R4, P0, R7.reuse, R20.reuse, 0x1 ;  /* 0x0000001407047211 */ /* 0x0c0fe200078008ff */
[----:B------:R-:W-:Y:S01]  /*0160*/  IMAD R9, R24, 0x2, R8 ;  /* 0x0000000218097824 */ /* 0x000fe200078e0208 */
[----:B------:R-:W-:Y:S02]  /*0170*/  LEA R6, P1, R8, R20, 0x1 ;  /* 0x0000001408067211 */ /* 0x000fe400078208ff */
[-C--:B------:R-:W-:Y:S01]  /*0180*/  LEA.HI.X.SX32 R5, R7, R22.reuse, 0x1, P0 ;  /* 0x0000001607057211 */ /* 0x080fe200000f0eff */
[----:B------:R-:W-:Y:S01]  /*0190*/  IMAD R11, R24, 0x2, R9 ;  /* 0x00000002180b7824 */ /* 0x000fe200078e0209 */
[----:B------:R-:W-:Y:S02]  /*01a0*/  LEA.HI.X.SX32 R7, R8, R22, 0x1, P1 ;  /* 0x0000001608077211 */ /* 0x000fe400008f0eff */
[C---:B------:R-:W-:Y:S01]  /*01b0*/  LEA R8, P0, R9.reuse, R20, 0x1 ;  /* 0x0000001409087211 */ /* 0x040fe200078008ff */
[C---:B------:R-:W-:Y:S01]  /*01c0*/  IMAD R10, R24.reuse, 0x2, R11 ;  /* 0x00000002180a7824 */ /* 0x040fe200078e020b */
[----:B---3--:R1:W2:Y:S02]  /*01d0*/  LDG.E.U16 R18, desc[UR10][R4.64] ;  /* 0x0000000a04127981 */ /* 0x0082a4000c1e1500 */
[----:B------:R-:W-:Y:S01]  /*01e0*/  LEA.HI.X.SX32 R9, R9, R22, 0x1, P0 ;  /* 0x0000001609097211 */ /* 0x000fe200000f0eff */
[----:B------:R-:W-:Y:S01]  /*01f0*/  IMAD R15, R24, 0x2, R10 ;  /* 0x00000002180f7824 */ /* 0x000fe200078e020a */
[-C--:B------:R-:W-:Y:S01]  /*0200*/  LEA R12, P0, R10, R20.reuse, 0x1 ;  /* 0x000000140a0c7211 */ /* 0x080fe200078008ff */
[----:B------:R3:W4:Y:S02]  /*0210*/  LDG.E.U16 R19, desc[UR10][R6.64] ;  /* 0x0000000a06137981 */ /* 0x000724000c1e1500 */
[----:B------:R-:W-:Y:S01]  /*0220*/  IMAD R17, R24, 0x2, R15 ;  /* 0x0000000218117824 */ /* 0x000fe200078e020f */
[C---:B------:R-:W-:Y:S01]  /*0230*/  LEA R14, P1, R15.reuse, R20, 0x1 ;  /* 0x000000140f0e7211 */ /* 0x040fe200078208ff */
[----:B------:R5:W4:Y:S01]  /*0240*/  LDG.E.U16 R9, desc[UR10][R8.64] ;  /* 0x0000000a08097981 */ /* 0x000b22000c1e1500 */
[-C--:B------:R-:W-:Y:S01]  /*0250*/  LEA.HI.X.SX32 R13, R10, R22.reuse, 0x1, P0 ;  /* 0x000000160a0d7211 */ /* 0x080fe200000f0eff */
[----:B-1----:R-:W-:Y:S01]  /*0260*/  IMAD R5, R24, 0x2, R17 ;  /* 0x0000000218057824 */ /* 0x002fe200078e0211 */
[----:B------:R-:W-:-:S02]  /*0270*/  LEA.HI.X.SX32 R15, R15, R22, 0x1, P1 ;  /* 0x000000160f0f7211 */ /* 0x000fc400008f0eff */
[-C--:B------:R-:W-:Y:S02]  /*0280*/  LEA R16, P2, R17, R20.reuse, 0x1 ;  /* 0x0000001411107211 */ /* 0x080fe400078408ff */
[-C--:B------:R-:W-:Y:S01]  /*0290*/  LEA R4, P1, R5, R20.reuse, 0x1 ;  /* 0x0000001405047211 */ /* 0x080fe200078208ff */
[----:B------:R-:W4:Y:S01]  /*02a0*/  LDG.E.U16 R13, desc[UR10][R12.64] ;  /* 0x0000000a0c0d7981 */ /* 0x000f22000c1e1500 */
[----:B------:R-:W-:Y:S02]  /*02b0*/  LEA R10, P0, R11, R20, 0x1 ;  /* 0x000000140b0a7211 */ /* 0x000fe400078008ff */
[-C--:B------:R-:W-:Y:S01]  /*02c0*/  LEA.HI.X.SX32 R17, R17, R22.reuse, 0x1, P2 ;  /* 0x0000001611117211 */ /* 0x080fe200010f0eff */
[----:B------:R-:W4:Y:S01]  /*02d0*/  LDG.E.U16 R14, desc[UR10][R14.64] ;  /* 0x0000000a0e0e7981 */ /* 0x000f22000c1e1500 */
[-C--:B------:R-:W-:Y:S02]  /*02e0*/  LEA.HI.X.SX32 R5, R5, R22.reuse, 0x1, P1 ;  /* 0x0000001605057211 */ /* 0x080fe400008f0eff */
[----:B------:R-:W-:Y:S01]  /*02f0*/  LEA.HI.X.SX32 R11, R11, R22, 0x1, P0 ;  /* 0x000000160b0b7211 */ /* 0x000fe200000f0eff */
[----:B------:R-:W4:Y:S04]  /*0300*/  LDG.E.U16 R16, desc[UR10][R16.64] ;  /* 0x0000000a10107981 */ /* 0x000f28000c1e1500 */
[----:B------:R-:W4:Y:S04]  /*0310*/  LDG.E.U16 R10, desc[UR10][R10.64] ;  /* 0x0000000a0a0a7981 */ /* 0x000f28000c1e1500 */
[----:B------:R1:W4:Y:S01]  /*0320*/  LDG.E.U16 R5, desc[UR10][R4.64] ;  /* 0x0000000a04057981 */ /* 0x000322000c1e1500 */
[----:B------:R-:W0:Y:S01]  /*0330*/  S2UR UR6, SR_CgaCtaId ;  /* 0x00000000000679c3 */ /* 0x000e220000008800 */
[----:B---3--:R-:W-:Y:S01]  /*0340*/  LOP3.LUT R6, R0, 0xff, RZ, 0xc0, !PT ;  /* 0x000000ff00067812 */ /* 0x008fe200078ec0ff */
[----:B-----5:R-:W-:Y:S01]  /*0350*/  IMAD.SHL.U32 R8, R21, 0x100, RZ ;  /* 0x0000010015087824 */ /* 0x020fe200078e00ff */
[----:B------:R-:W-:Y:S01]  /*0360*/  SHF.R.S32.HI R7, RZ, 0x8, R0 ;  /* 0x00000008ff077819 */ /* 0x000fe20000011400 */
[----:B------:R-:W-:-:S02]  /*0370*/  UMOV UR4, 0x400 ;  /* 0x0000040000047882 */ /* 0x000fc40000000000 */
[----:B------:R-:W-:Y:S01]  /*0380*/  IMAD.SHL.U32 R6, R6, 0x2, RZ ;  /* 0x0000000206067824 */ /* 0x000fe200078e00ff */
[----:B------:R-:W-:Y:S01]  /*0390*/  SGXT R7, R7, 0x1 ;  /* 0x000000010707781a */ /* 0x000fe20000000200 */
[----:B-1----:R-:W-:-:S03]  /*03a0*/  VIADD R4, R8, 0x100 ;  /* 0x0000010008047836 */ /* 0x002fc60000000000 */
[----:B------:R-:W-:Y:S02]  /*03b0*/  LOP3.LUT R6, R6, 0x210, R7, 0x78, !PT ;  /* 0x0000021006067812 */ /* 0x000fe400078e7807 */
[----:B------:R-:W-:Y:S02]  /*03c0*/  ISETP.GE.AND P0, PT, R4, 0x1, PT ;  /* 0x000000010400780c */ /* 0x000fe40003f06270 */
[C---:B------:R-:W-:Y:S02]  /*03d0*/  LOP3.LUT R7, R6.reuse, 0x20, RZ, 0x3c, !PT ;  /* 0x0000002006077812 */ /* 0x040fe400078e3cff */
[C---:B------:R-:W-:Y:S01]  /*03e0*/  LOP3.LUT R15, R6.reuse, 0x40, RZ, 0x3c, !PT ;  /* 0x00000040060f7812 */ /* 0x040fe200078e3cff */
[----:B0-----:R-:W-:Y:S01]  /*03f0*/  ULEA UR6, UR6, UR4, 0x18 ;  /* 0x0000000406067291 */ /* 0x001fe2000f8ec0ff */
[----:B------:R-:W-:Y:S01]  /*0400*/  LOP3.LUT R17, R6, 0x60, RZ, 0x3c, !PT ;  /* 0x0000006006117812 */ /* 0x000fe200078e3cff */
[----:B------:R-:W-:Y:S01]  /*0410*/  IMAD.MOV.U32 R12, RZ, RZ, 0x3f800000 ;  /* 0x3f800000ff0c7424 */ /* 0x000fe200078e00ff */
[----:B------:R-:W-:Y:S01]  /*0420*/  MOV R49, 0xff800000 ;  /* 0xff80000000317802 */ /* 0x000fe20000000f00 */
[----:B------:R-:W-:Y:S01]  /*0430*/  IMAD.MOV.U32 R11, RZ, RZ, 0x3f800000 ;  /* 0x3f800000ff0b7424 */ /* 0x000fe200078e00ff */
[----:B------:R-:W-:Y:S01]  /*0440*/  CS2R R28, SRZ ;  /* 0x00000000001c7805 */ /* 0x000fe2000001ff00 */
[----:B------:R-:W-:Y:S01]  /*0450*/  IMAD.MOV.U32 R44, RZ, RZ, -0x800000 ;  /* 0xff800000ff2c7424 */ /* 0x000fe200078e00ff */
[----:B------:R-:W-:-:S02]  /*0460*/  CS2R R30, SRZ ;  /* 0x00000000001e7805 */ /* 0x000fc4000001ff00 */
[----:B------:R-:W-:Y:S02]  /*0470*/  CS2R R24, SRZ ;  /* 0x0000000000187805 */ /* 0x000fe4000001ff00 */
[----:B------:R-:W-:Y:S01]  /*0480*/  CS2R R26, SRZ ;  /* 0x00000000001a7805 */ /* 0x000fe2000001ff00 */
[----:B--2---:R-:W-:Y:S04]  /*0490*/  STS.U16 [R6+UR6], R18 ;  /* 0x0000001206007988 */ /* 0x004fe80008000406 */
[----:B----4-:R0:W-:Y:S04]  /*04a0*/  STS.U16 [R6+UR6+0x1000], R13 ;  /* 0x0010000d06007988 */ /* 0x0101e80008000406 */
[----:B------:R-:W-:Y:S04]  /*04b0*/  STS.U16 [R7+UR6+0x400], R19 ;  /* 0x0004001307007988 */ /* 0x000fe80008000406 */
[----:B------:R1:W-:Y:S04]  /*04c0*/  STS.U16 [R7+UR6+0x1400], R14 ;  /* 0x0014000e07007988 */ /* 0x0003e80008000406 */
[----:B------:R-:W-:Y:S04]  /*04d0*/  STS.U16 [R15+UR6+0x800], R9 ;  /* 0x000800090f007988 */ /* 0x000fe80008000406 */
[----:B------:R-:W-:Y:S01]  /*04e0*/  STS.U16 [R15+UR6+0x1800], R16 ;  /* 0x001800100f007988 */ /* 0x000fe20008000406 */
[----:B0-----:R-:W-:-:S03]  /*04f0*/  IMAD.SHL.U32 R6, R0, 0x2, RZ ;  /* 0x0000000200067824 */ /* 0x001fc600078e00ff */
[----:B------:R-:W-:Y:S01]  /*0500*/  STS.U16 [R17+UR6+0xc00], R10 ;  /* 0x000c000a11007988 */ /* 0x000fe20008000406 */
[----:B-1----:R-:W-:-:S03]  /*0510*/  LOP3.LUT R7, R0, 0x7, RZ, 0xc0, !PT ;  /* 0x0000000700077812 */ /* 0x002fc600078ec0ff */
[----:B------:R0:W-:Y:S02]  /*0520*/  STS.U16 [R17+UR6+0x1c00], R5 ;  /* 0x001c000511007988 */ /* 0x0001e40008000406 */
[----:B0-----:R-:W-:Y:S01]  /*0530*/  LOP3.LUT R5, R0, 0x1ff, RZ, 0xc0, !PT ;  /* 0x000001ff00057812 */ /* 0x001fe200078ec0ff */
[----:B------:R-:W-:Y:S06]  /*0540*/  @!P0 BRA `(.L_x_0) ;  /* 0x0000001c00708947 */ /* 0x000fec0003800000 */
[----:B------:R-:W0:Y:S01]  /*0550*/  LDC.64 R20, c[0x0][0x3c0] ;  /* 0x0000f000ff147b82 */ /* 0x000e220000000a00 */
[----:B------:R-:W1:Y:S01]  /*0560*/  LDCU UR4, c[0x0][0x3c8] ;  /* 0x00007900ff0477ac */ /* 0x000e620008000800 */
[C---:B------:R-:W-:Y:S01]  /*0570*/  LOP3.LUT R10, R0.reuse, 0x1e0, RZ, 0xc0, !PT ;  /* 0x000001e0000a7812 */ /* 0x040fe200078ec0ff */
[----:B------:R-:W-:Y:S01]  /*0580*/  IMAD.SHL.U32 R12, R5, 0x2, RZ ;  /* 0x00000002050c7824 */ /* 0x000fe200078e00ff */
[----:B------:R-:W-:Y:S01]  /*0590*/  SHF.R.U32.HI R13, RZ, 0x2, R0 ;  /* 0x00000002ff0d7819 */ /* 0x000fe20000011600 */
[----:B------:R-:W2:Y:S01]  /*05a0*/  LDCU.64 UR8, c[0x0][0x388] ;  /* 0x00007100ff0877ac */ /* 0x000ea20008000a00 */
[----:B------:R-:W-:Y:S01]  /*05b0*/  LOP3.LUT R9, R0, 0x1c0, RZ, 0xc0, !PT ;  /* 0x000001c000097812 */ /* 0x000fe200078ec0ff */
[----:B------:R-:W-:Y:S01]  /*05c0*/  IMAD.MOV.U32 R74, RZ, RZ, -0x800000 ;  /* 0xff800000ff4a7424 */ /* 0x000fe200078e00ff */
[----:B------:R-:W3:Y:S01]  /*05d0*/  LDC.64 R22, c[0x0][0x3d0] ;  /* 0x0000f400ff167b82 */ /* 0x000ee20000000a00 */
[----:B------:R-:W-:Y:S01]  /*05e0*/  SHF.R.U32.HI R11, RZ, 0x1, R10 ;  /* 0x00000001ff0b7819 */ /* 0x000fe2000001160a */
[----:B------:R-:W4:Y:S01]  /*05f0*/  LDCU.64 UR12, c[0x0][0x390] ;  /* 0x00007200ff0c77ac */ /* 0x000f220008000a00 */
[----:B------:R-:W-:Y:S01]  /*0600*/  SGXT.U32 R10, R13, 0x3 ;  /* 0x000000030d0a781a */ /* 0x000fe20000000000 */
[----:B------:R-:W-:Y:S01]  /*0610*/  IMAD.SHL.U32 R13, R7, 0x10, RZ ;  /* 0x00000010070d7824 */ /* 0x000fe200078e00ff */
[----:B------:R-:W-:Y:S01]  /*0620*/  SHF.R.U32.HI R9, RZ, 0x2, R9 ;  /* 0x00000002ff097819 */ /* 0x000fe20000011609 */
[----:B------:R-:W-:Y:S01]  /*0630*/  IMAD.MOV.U32 R75, RZ, RZ, -0x800000 ;  /* 0xff800000ff4b7424 */ /* 0x000fe200078e00ff */
[----:B------:R-:W-:Y:S01]  /*0640*/  LOP3.LUT R8, R8, R11, R10, 0xfe, !PT ;  /* 0x0000000b08087212 */ /* 0x000fe200078efe0a */
[----:B------:R-:W5:Y:S01]  /*0650*/  LDC R25, c[0x0][0x3d8] ;  /* 0x0000f600ff197b82 */ /* 0x000f620000000800 */
[----:B------:R-:W-:-:S02]  /*0660*/  LOP3.LUT R9, R12, R9, RZ, 0x3c, !PT ;  /* 0x000000090c097212 */ /* 0x000fc400078e3cff */
[----:B------:R-:W-:Y:S02]  /*0670*/  CS2R R28, SRZ ;  /* 0x00000000001c7805 */ /* 0x000fe4000001ff00 */
[C---:B------:R-:W-:Y:S02]  /*0680*/  LOP3.LUT R10, R0.reuse, 0xf, RZ, 0xc0, !PT ;  /* 0x0000000f000a7812 */ /* 0x040fe400078ec0ff */
[----:B------:R-:W-:Y:S02]  /*0690*/  CS2R R30, SRZ ;  /* 0x00000000001e7805 */ /* 0x000fe4000001ff00 */
[C---:B------:R-:W-:Y:S02]  /*06a0*/  LOP3.LUT R12, R0.reuse, 0x3f, RZ, 0xc0, !PT ;  /* 0x0000003f000c7812 */ /* 0x040fe400078ec0ff */
[----:B------:R-:W-:Y:S02]  /*06b0*/  CS2R R26, SRZ ;  /* 0x00000000001a7805 */ /* 0x000fe4000001ff00 */
[----:B------:R-:W-:Y:S01]  /*06c0*/  LOP3.LUT R18, R0, 0x10, RZ, 0xc0, !PT ;  /* 0x0000001000127812 */ /* 0x000fe200078ec0ff */
[----:B-1----:R-:W-:Y:S01]  /*06d0*/  IMAD R11, R10, UR4, RZ ;  /* 0x000000040a0b7c24 */ /* 0x002fe2000f8e02ff */
[----:B------:R-:W-:Y:S01]  /*06e0*/  LEA R15, R7, UR6, 0x9 ;  /* 0x00000006070f7c11 */ /* 0x000fe2000f8e48ff */
[----:B0-----:R-:W-:Y:S01]  /*06f0*/  IMAD R20, R20, UR7, RZ ;  /* 0x0000000714147c24 */ /* 0x001fe2000f8e02ff */
[--C-:B------:R-:W-:Y:S01]  /*0700*/  SHF.R.S32.HI R19, RZ, 0x2, R0.reuse ;  /* 0x00000002ff137819 */ /* 0x100fe20000011400 */
[----:B------:R-:W-:Y:S01]  /*0710*/  UMOV UR4, URZ ;  /* 0x000000ff00047c82 */ /* 0x000fe20008000000 */
[----:B------:R-:W-:Y:S01]  /*0720*/  LEA R14, R18, R15, 0x8 ;  /* 0x0000000f120e7211 */ /* 0x000fe200078e40ff */
[----:B------:R-:W-:Y:S01]  /*0730*/  IMAD.SHL.U32 R15, R11, 0x2, RZ ;  /* 0x000000020b0f7824 */ /* 0x000fe200078e00ff */
[----:B------:R-:W-:Y:S01]  /*0740*/  LOP3.LUT R13, R13, 0x1e0, R0, 0x78, !PT ;  /* 0x000001e00d0d7812 */ /* 0x000fe200078e7800 */
[----:B---3--:R-:W-:Y:S01]  /*0750*/  IMAD R22, R22, UR7, RZ ;  /* 0x0000000716167c24 */ /* 0x008fe2000f8e02ff */
[----:B------:R-:W-:Y:S01]  /*0760*/  LEA R18, R18, UR6, 0x4 ;  /* 0x0000000612127c11 */ /* 0x000fe2000f8e20ff */
[----:B------:R-:W-:Y:S01]  /*0770*/  IMAD R16, R12, R23, RZ ;  /* 0x000000170c107224 */ /* 0x000fe200078e02ff */
[----:B------:R-:W-:Y:S01]  /*0780*/  LOP3.LUT R13, R13, 0x10, R6, 0x78, !PT ;  /* 0x000000100d0d7812 */ /* 0x000fe200078e7806 */
[----:B------:R-:W-:Y:S01]  /*0790*/  IMAD.SHL.U32 R10, R20, 0x2, RZ ;  /* 0x00000002140a7824 */ /* 0x000fe200078e00ff */
[----:B------:R-:W-:Y:S01]  /*07a0*/  UMOV UR5, URZ ;  /* 0x000000ff00057c82 */ /* 0x000fe20008000000 */
[----:B------:R-:W-:-:S02]  /*07b0*/  IMAD.SHL.U32 R12, R22, 0x2, RZ ;  /* 0x00000002160c7824 */ /* 0x000fc400078e00ff */
[----:B------:R-:W-:Y:S01]  /*07c0*/  IMAD.SHL.U32 R17, R16, 0x2, RZ ;  /* 0x0000000210117824 */ /* 0x000fe200078e00ff */
[----:B--2---:R-:W-:Y:S01]  /*07d0*/  IADD3 R69, P0, P1, R15, UR8, R10 ;  /* 0x000000080f457c10 */ /* 0x004fe2000f91e00a */
[----:B------:R-:W-:Y:S01]  /*07e0*/  IMAD.HI R11, R11, 0x2, RZ ;  /* 0x000000020b0b7827 */ /* 0x000fe200078e02ff */
[----:B------:R-:W-:Y:S01]  /*07f0*/  SGXT R10, R19, 0x1 ;  /* 0x00000001130a781a */ /* 0x000fe20000000200 */
[----:B------:R-:W0:Y:S01]  /*0800*/  LDCU UR8, c[0x0][0x3a8] ;  /* 0x00007500ff0877ac */ /* 0x000e220008000800 */
[----:B----4-:R-:W-:Y:S01]  /*0810*/  IADD3 R66, P2, P3, R17, UR12, R12 ;  /* 0x0000000c11427c10 */ /* 0x010fe2000fb5e00c */
[----:B------:R-:W-:Y:S01]  /*0820*/  IMAD.HI R20, R20, 0x2, RZ ;  /* 0x0000000214147827 */ /* 0x000fe200078e02ff */
[----:B------:R-:W-:Y:S02]  /*0830*/  SHF.R.U32.HI R17, RZ, 0x6, R0 ;  /* 0x00000006ff117819 */ /* 0x000fe40000011600 */
[----:B------:R-:W-:Y:S01]  /*0840*/  LOP3.LUT R15, R10, 0x90, RZ, 0xc0, !PT ;  /* 0x000000900a0f7812 */ /* 0x000fe200078ec0ff */
[----:B------:R-:W-:Y:S01]  /*0850*/  IMAD.HI R22, R22, 0x2, RZ ;  /* 0x0000000216167827 */ /* 0x000fe200078e02ff */
[----:B------:R-:W-:-:S02]  /*0860*/  SGXT.U32 R10, R17, 0x3 ;  /* 0x00000003110a781a */ /* 0x000fc40000000000 */
[----:B------:R-:W-:Y:S01]  /*0870*/  SHF.R.U32.HI R12, RZ, 0x4, R0 ;  /* 0x00000004ff0c7819 */ /* 0x000fe20000011600 */
[----:B------:R-:W-:Y:S01]  /*0880*/  IMAD.HI R17, R16, 0x2, RZ ;  /* 0x0000000210117827 */ /* 0x000fe200078e02ff */
[----:B------:R-:W-:Y:S02]  /*0890*/  IADD3.X R19, PT, PT, R11, UR9, R20, P0, P1 ;  /* 0x000000090b137c10 */ /* 0x000fe400087e2414 */
[----:B------:R-:W-:Y:S01]  /*08a0*/  SGXT.U32 R12, R12, 0x5 ;  /* 0x000000050c0c781a */ /* 0x000fe20000000000 */
[----:B-----5:R-:W-:Y:S01]  /*08b0*/  IMAD R16, R10, R25, RZ ;  /* 0x000000190a107224 */ /* 0x020fe200078e02ff */
[----:B------:R-:W-:Y:S01]  /*08c0*/  IADD3.X R17, PT, PT, R17, UR13, R22, P2, P3 ;  /* 0x0000000d11117c10 */ /* 0x000fe200097e6416 */
[----:B------:R-:W-:Y:S01]  /*08d0*/  IMAD.IADD R13, R13, 0x1, R14 ;  /* 0x000000010d0d7824 */ /* 0x000fe200078e020e */
[----:B------:R-:W-:Y:S01]  /*08e0*/  LOP3.LUT R14, R0, 0x3, RZ, 0xc0, !PT ;  /* 0x00000003000e7812 */ /* 0x000fe200078ec0ff */
[----:B------:R-:W-:Y:S01]  /*08f0*/  IMAD R12, R12, R21, RZ ;  /* 0x000000150c0c7224 */ /* 0x000fe200078e02ff */
[----:B------:R-:W-:-:S02]  /*0900*/  LEA R11, R25, R16, 0x3 ;  /* 0x00000010190b7211 */ /* 0x000fc400078e18ff */
[----:B------:R-:W-:Y:S02]  /*0910*/  CS2R R24, SRZ ;  /* 0x0000000000187805 */ /* 0x000fe4000001ff00 */
[-C--:B------:R-:W-:Y:S01]  /*0920*/  LEA R64, P2, R16, R66.reuse, 0x1 ;  /* 0x0000004210407211 */ /* 0x080fe200078408ff */
[----:B------:R-:W-:Y:S01]  /*0930*/  IMAD R15, R14, 0x20, R15 ;  /* 0x000000200e0f7824 */ /* 0x000fe200078e020f */
[----:B------:R-:W-:Y:S01]  /*0940*/  LEA R66, P3, R11, R66, 0x1 ;  /* 0x000000420b427211 */ /* 0x000fe200078608ff */
[----:B------:R-:W-:Y:S01]  /*0950*/  IMAD R10, R21, 0x20, R12 ;  /* 0x00000020150a7824 */ /* 0x000fe200078e020c */
[-C--:B------:R-:W-:Y:S02]  /*0960*/  LEA.HI.X.SX32 R65, R16, R17.reuse, 0x1, P2 ;  /* 0x0000001110417211 */ /* 0x080fe400010f0eff */
[----:B------:R-:W-:Y:S02]  /*0970*/  SHF.R.S32.HI R16, RZ, 0x6, R0 ;  /* 0x00000006ff107819 */ /* 0x000fe40000011400 */
[----:B------:R-:W-:Y:S01]  /*0980*/  LEA.HI.X.SX32 R67, R11, R17, 0x1, P3 ;  /* 0x000000110b437211 */ /* 0x000fe200018f0eff */
[----:B------:R-:W-:Y:S01]  /*0990*/  IMAD R17, R7, 0x90, RZ ;  /* 0x0000009007117824 */ /* 0x000fe200078e02ff */
[----:B------:R-:W-:Y:S01]  /*09a0*/  SGXT R16, R16, 0x1 ;  /* 0x000000011010781a */ /* 0x000fe20000000200 */
[----:B------:R-:W-:Y:S01]  /*09b0*/  IMAD.MOV.U32 R11, RZ, RZ, 0x3f800000 ;  /* 0x3f800000ff0b7424 */ /* 0x000fe200078e00ff */
[----:B------:R-:W-:-:S02]  /*09c0*/  LOP3.LUT R15, R15, 0x10, R6, 0x78, !PT ;  /* 0x000000100f0f7812 */ /* 0x000fc400078e7806 */
[-C--:B------:R-:W-:Y:S02]  /*09d0*/  LEA R70, P0, R12, R69.reuse, 0x1 ;  /* 0x000000450c467211 */ /* 0x080fe400078008ff */
[----:B------:R-:W-:Y:S01]  /*09e0*/  LEA R68, P1, R10, R69, 0x1 ;  /* 0x000000450a447211 */ /* 0x000fe200078208ff */
[----:B------:R-:W-:Y:S01]  /*09f0*/  IMAD.IADD R15, R15, 0x1, R18 ;  /* 0x000000010f0f7824 */ /* 0x000fe200078e0212 */
[----:B------:R-:W-:Y:S01]  /*0a00*/  LOP3.LUT R17, R17, 0x30, R6, 0x78, !PT ;  /* 0x0000003011117812 */ /* 0x000fe200078e7806 */
[----:B------:R-:W-:Y:S01]  /*0a10*/  IMAD.MOV.U32 R18, RZ, RZ, RZ ;  /* 0x000000ffff127224 */ /* 0x000fe200078e00ff */
[----:B------:R-:W-:Y:S02]  /*0a20*/  LOP3.LUT R33, R16, 0x90, RZ, 0xc0, !PT ;  /* 0x0000009010217812 */ /* 0x000fe400078ec0ff */
[-C--:B------:R-:W-:Y:S01]  /*0a30*/  LEA.HI.X.SX32 R71, R12, R19.reuse, 0x1, P0 ;  /* 0x000000130c477211 */ /* 0x080fe200000f0eff */
[----:B------:R-:W-:Y:S01]  /*0a40*/  IMAD.MOV.U32 R12, RZ, RZ, 0x3f800000 ;  /* 0x3f800000ff0c7424 */ /* 0x000fe200078e00ff */
[----:B------:R-:W-:Y:S01]  /*0a50*/  LEA.HI.X.SX32 R69, R10, R19, 0x1, P1 ;  /* 0x000000130a457211 */ /* 0x000fe200008f0eff */
[----:B------:R-:W-:Y:S01]  /*0a60*/  IMAD.MOV.U32 R10, RZ, RZ, RZ ;  /* 0x000000ffff0a7224 */ /* 0x000fe200078e00ff */
[----:B------:R-:W-:-:S02]  /*0a70*/  LOP3.LUT R19, R17, 0x40, RZ, 0x3c, !PT ;  /* 0x0000004011137812 */ /* 0x000fc400078e3cff */
[----:B------:R-:W-:Y:S02]  /*0a80*/  LOP3.LUT R20, R33, 0x37e, R6, 0x78, !PT ;  /* 0x0000037e21147812 */ /* 0x000fe400078e7806 */
[----:B0-----:R-:W-:-:S07]  /*0a90*/  LOP3.LUT R16, R8, 0x8, RZ, 0xfc, !PT ;  /* 0x0000000808107812 */ /* 0x001fce00078efcff */
.L_x_1:
[----:B------:R-:W-:-:S04]  /*0aa0*/  IMAD.WIDE R36, R18, 0x2, R70 ;  /* 0x0000000212247825 */ /* 0x000fc800078e0246 */
[----:B------:R-:W-:Y:S02]  /*0ab0*/  IMAD.WIDE R38, R18, 0x2, R68 ;  /* 0x0000000212267825 */ /* 0x000fe400078e0244 */
[----:B------:R0:W2:Y:S04]  /*0ac0*/  LDG.E.U16 R37, desc[UR10][R36.64] ;  /* 0x0000000a24257981 */ /* 0x0000a8000c1e1500 */
[----:B------:R-:W3:Y:S01]  /*0ad0*/  LDG.E.U16 R39, desc[UR10][R38.64] ;  /* 0x0000000a26277981 */ /* 0x000ee2000c1e1500 */
[C---:B------:R-:W-:Y:S01]  /*0ae0*/  IMAD.WIDE R48, R10.reuse, 0x2, R64 ;  /* 0x000000020a307825 */ /* 0x040fe200078e0240 */
[----:B------:R-:W-:Y:S03]  /*0af0*/  BAR.SYNC.DEFER_BLOCKING 0x0 ;  /* 0x0000000000007b1d */ /* 0x000fe60000010000 */
[----:B------:R-:W-:Y:S01]  /*0b00*/  IMAD.WIDE R50, R10, 0x2, R66 ;  /* 0x000000020a327825 */ /* 0x000fe200078e0242 */
[----:B------:R-:W-:-:S04]  /*0b10*/  LEA R77, P0, R14, UR4, 0x1 ;  /* 0x000000040e4d7c11 */ /* 0x000fc8000f8008ff */
[----:B------:R-:W-:Y:S01]  /*0b20*/  IADD3 R53, P6, PT, R77, 0x10, RZ ;  /* 0x000000104d357810 */ /* 0x000fe20007fde0ff */
[----:B------:R-:W-:-:S03]  /*0b30*/  IMAD.X R79, RZ, RZ, UR5, P0 ;  /* 0x00000005ff4f7e24 */ /* 0x000fc600080e06ff */
[C---:B------:R-:W-:Y:S01]  /*0b40*/  ISETP.GT.U32.AND P4, PT, R53.reuse, R8, PT ;  /* 0x000000083500720c */ /* 0x040fe20003f84070 */
[----:B0-----:R-:W-:Y:S01]  /*0b50*/  IMAD.X R36, RZ, RZ, R79, P6 ;  /* 0x000000ffff247224 */ /* 0x001fe200030e064f */
[----:B------:R-:W-:-:S04]  /*0b60*/  ISETP.GT.U32.AND P1, PT, R53, R16, PT ;  /* 0x000000103500720c */ /* 0x000fc80003f24070 */
[C---:B------:R-:W-:Y:S01]  /*0b70*/  ISETP.GT.U32.AND.EX P4, PT, R36.reuse, RZ, PT, P4 ;  /* 0x000000ff2400720c */ /* 0x040fe20003f84140 */
[----:B--2---:R0:W-:Y:S04]  /*0b80*/  STS.U16 [R20+UR6+0x2000], R37 ;  /* 0x0020002514007988 */ /* 0x0041e80008000406 */
[----:B---3--:R-:W-:Y:S01]  /*0b90*/  STS.U16 [R20+UR6+0x2400], R39 ;  /* 0x0024002714007988 */ /* 0x008fe20008000406 */
[----:B------:R-:W-:Y:S06]  /*0ba0*/  BAR.SYNC.DEFER_BLOCKING 0x0 ;  /* 0x0000000000007b1d */ /* 0x000fec0000010000 */
[----:B------:R-:W2:Y:S04]  /*0bb0*/  LDG.E.U16 R76, desc[UR10][R48.64] ;  /* 0x0000000a304c7981 */ /* 0x000ea8000c1e1500 */
[----:B------:R1:W3:Y:S01]  /*0bc0*/  LDG.E.U16 R78, desc[UR10][R50.64] ;  /* 0x0000000a324e7981 */ /* 0x0002e2000c1e1500 */
[----:B0-----:R-:W-:Y:S01]  /*0bd0*/  IADD3 R37, P0, PT, R77, 0x18, RZ ;  /* 0x000000184d257810 */ /* 0x001fe20007f1e0ff */
[----:B------:R-:W-:Y:S01]  /*0be0*/  UIADD3 UR4, UP0, UPT, UR4, 0x40, URZ ;  /* 0x0000004004047890 */ /* 0x000fe2000ff1e0ff */
[----:B------:R-:W-:Y:S01]  /*0bf0*/  ISETP.GT.U32.AND.EX P1, PT, R36, RZ, PT, P1 ;  /* 0x000000ff2400720c */ /* 0x000fe20003f24110 */
[----:B------:R-:W-:Y:S01]  /*0c00*/  LDSM.16.MT88.4 R32, [R13] ;  /* 0x000000000d20783b */ /* 0x000fe20000004200 */
[----:B------:R-:W-:Y:S01]  /*0c10*/  ISETP.GT.U32.AND P6, PT, R37, R8, PT ;  /* 0x000000082500720c */ /* 0x000fe20003fc4070 */
[----:B------:R-:W-:Y:S01]  /*0c20*/  UIADD3.X UR5, UPT, UPT, URZ, UR5, URZ, UP0, !UPT ;  /* 0x00000005ff057290 */ /* 0x000fe200087fe4ff */
[----:B------:R-:W-:Y:S01]  /*0c30*/  IMAD R10, R23, 0x40, R10 ;  /* 0x00000040170a7824 */ /* 0x000fe200078e020a */
[----:B------:R-:W0:Y:S01]  /*0c40*/  LDSM.16.M88.4 R40, [R15+0x2200] ;  /* 0x002200000f28783b */ /* 0x000e220000000200 */
[----:B------:R-:W-:-:S03]  /*0c50*/  IMAD R18, R21, 0x40, R18 ;  /* 0x0000004015127824 */ /* 0x000fc600078e0212 */
[----:B-1----:R-:W-:Y:S04]  /*0c60*/  LDSM.16.M88.4 R48, [R15+0x2000] ;  /* 0x002000000f30783b */ /* 0x002fe80000000200 */
[----:B------:R-:W1:Y:S01]  /*0c70*/  LDSM.16.M88.4 R56, [R15+0x2400] ;  /* 0x002400000f38783b */ /* 0x000e620000000200 */
[----:B0-----:R-:W-:Y:S01]  /*0c80*/  HMMA.16816.F32 R44, R32, R40, RZ ;  /* 0x00000028202c723c */ /* 0x001fe200000018ff */
[----:B------:R-:W-:Y:S01]  /*0c90*/  IADD3 R41, P3, PT, R77, 0x11, RZ ;  /* 0x000000114d297810 */ /* 0x000fe20007f7e0ff */
[----:B------:R-:W-:-:S03]  /*0ca0*/  IMAD.X R40, RZ, RZ, R79, P0 ;  /* 0x000000ffff287224 */ /* 0x000fc600000e064f */
[----:B------:R-:W-:Y:S02]  /*0cb0*/  IADD3.X R22, PT, PT, RZ, R79, RZ, P3, !PT ;  /* 0x0000004fff167210 */ /* 0x000fe40001ffe4ff */
[C---:B------:R-:W-:Y:S02]  /*0cc0*/  ISETP.GT.U32.AND P2, PT, R41.reuse, R8, PT ;  /* 0x000000082900720c */ /* 0x040fe40003f44070 */
[-C--:B------:R-:W-:Y:S02]  /*0cd0*/  ISETP.GT.U32.AND P5, PT, R41, R16.reuse, PT ;  /* 0x000000102900720c */ /* 0x080fe40003fa4070 */
[----:B------:R-:W-:Y:S02]  /*0ce0*/  ISETP.GT.U32.AND P3, PT, R37, R16, PT ;  /* 0x000000102500720c */ /* 0x000fe40003f64070 */
[----:B------:R-:W0:Y:S01]  /*0cf0*/  LDSM.16.M88.4 R36, [R15+0x2600] ;  /* 0x002600000f24783b */ /* 0x000e220000000200 */
[----:B------:R-:W-:Y:S01]  /*0d00*/  BAR.SYNC.DEFER_BLOCKING 0x0 ;  /* 0x0000000000007b1d */ /* 0x000fe20000010000 */
[----:B------:R-:W-:-:S04]  /*0d10*/  ISETP.GT.U32.AND.EX P2, PT, R22, RZ, PT, P2 ;  /* 0x000000ff1600720c */ /* 0x000fc80003f44120 */
[----:B------:R-:W-:Y:S01]  /*0d20*/  FMUL R46, R46, UR8 ;  /* 0x000000082e2e7c20 */ /* 0x000fe20008400000 */
[----:B------:R-:W-:Y:S01]  /*0d30*/  ISETP.GT.U32.AND.EX P5, PT, R22, RZ, PT, P5 ;  /* 0x000000ff1600720c */ /* 0x000fe20003fa4150 */
[----:B------:R-:W-:Y:S01]  /*0d40*/  FMUL R22, R44, UR8 ;  /* 0x000000082c167c20 */ /* 0x000fe20008400000 */
[----:B------:R-:W-:Y:S01]  /*0d50*/  FMUL R45, R45, UR8 ;  /* 0x000000082d2d7c20 */ /* 0x000fe20008400000 */
[----:B------:R-:W-:Y:S01]  /*0d60*/  FMUL R47, R47, UR8 ;  /* 0x000000082f2f7c20 */ /* 0x000fe20008400000 */
[----:B------:R-:W-:Y:S02]  /*0d70*/  FSEL R81, R46, -INF , !P1 ;  /* 0xff8000002e517808 */ /* 0x000fe40004800000 */
[----:B------:R-:W-:Y:S02]  /*0d80*/  FSEL R22, R22, -INF , !P4 ;  /* 0xff80000016167808 */ /* 0x000fe40006000000 */
[C---:B------:R-:W-:Y:S02]  /*0d90*/  IADD3 R53, P1, PT, R77.reuse, 0x9, RZ ;  /* 0x000000094d357810 */ /* 0x040fe40007f3e0ff */
[----:B------:R-:W-:-:S02]  /*0da0*/  IADD3 R41, P4, PT, R77, 0x19, RZ ;  /* 0x000000194d297810 */ /* 0x000fc40007f9e0ff */
[----:B------:R-:W-:Y:S01]  /*0db0*/  FSEL R72, R45, -INF , !P2 ;  /* 0xff8000002d487808 */ /* 0x000fe20005000000 */
[--C-:B------:R-:W-:Y:S01]  /*0dc0*/  IMAD.X R45, RZ, RZ, R79.reuse, P1 ;  /* 0x000000ffff2d7224 */ /* 0x100fe200008e064f */
[----:B------:R-:W-:Y:S01]  /*0dd0*/  FSEL R83, R47, -INF , !P5 ;  /* 0xff8000002f537808 */ /* 0x000fe20006800000 */
[----:B------:R-:W-:Y:S01]  /*0de0*/  IMAD.X R44, RZ, RZ, R79, P4 ;  /* 0x000000ffff2c7224 */ /* 0x000fe200020e064f */
[C---:B------:R-:W-:Y:S02]  /*0df0*/  ISETP.GT.U32.AND P2, PT, R41.reuse, R8, PT ;  /* 0x000000082900720c */ /* 0x040fe40003f44070 */
[----:B------:R-:W-:Y:S02]  /*0e00*/  ISETP.GT.U32.AND P5, PT, R41, R16, PT ;  /* 0x000000102900720c */ /* 0x000fe40003fa4070 */
[----:B------:R-:W-:Y:S02]  /*0e10*/  IADD3 R41, P1, PT, R77, 0x8, RZ ;  /* 0x000000084d297810 */ /* 0x000fe40007f3e0ff */
[----:B------:R-:W-:-:S02]  /*0e20*/  ISETP.GT.U32.AND.EX P6, PT, R40, RZ, PT, P6 ;  /* 0x000000ff2800720c */ /* 0x000fc40003fc4160 */
[----:B------:R-:W-:Y:S01]  /*0e30*/  ISETP.GT.U32.AND.EX P3, PT, R40, RZ, PT, P3 ;  /* 0x000000ff2800720c */ /* 0x000fe20003f64130 */
[----:B------:R-:W-:Y:S01]  /*0e40*/  IMAD.X R60, RZ, RZ, R79, P1 ;  /* 0x000000ffff3c7224 */ /* 0x000fe200008e064f */
[-C--:B------:R-:W-:Y:S02]  /*0e50*/  ISETP.GT.U32.AND P1, PT, R41, R8.reuse, PT ;  /* 0x000000082900720c */ /* 0x080fe40003f24070 */
[C---:B------:R-:W-:Y:S01]  /*0e60*/  HMMA.16816.F32 R40, R32.reuse, R42, RZ ;  /* 0x0000002a2028723c */ /* 0x040fe200000018ff */
[C---:B------:R-:W-:Y:S02]  /*0e70*/  ISETP.GT.U32.AND P0, PT, R53.reuse, R8, PT ;  /* 0x000000083500720c */ /* 0x040fe40003f04070 */
[----:B------:R-:W-:Y:S02]  /*0e80*/  ISETP.GT.U32.AND P4, PT, R53, R16, PT ;  /* 0x000000103500720c */ /* 0x000fe40003f84070 */
[C---:B------:R-:W-:Y:S02]  /*0e90*/  ISETP.GT.U32.AND.EX P2, PT, R44.reuse, RZ, PT, P2 ;  /* 0x000000ff2c00720c */ /* 0x040fe40003f44120 */
[----:B------:R-:W-:Y:S01]  /*0ea0*/  ISETP.GT.U32.AND.EX P5, PT, R44, RZ, PT, P5 ;  /* 0x000000ff2c00720c */ /* 0x000fe20003fa4150 */
[----:B-1----:R-:W-:Y:S01]  /*0eb0*/  HMMA.16816.F32 R52, R32, R56, RZ ;  /* 0x000000382034723c */ /* 0x002fe200000018ff */
[----:B------:R-:W-:-:S02]  /*0ec0*/  ISETP.GT.U32.AND.EX P0, PT, R45, RZ, PT, P0 ;  /* 0x000000ff2d00720c */ /* 0x000fc40003f04100 */
[----:B------:R-:W-:Y:S02]  /*0ed0*/  ISETP.GT.U32.AND.EX P4, PT, R45, RZ, PT, P4 ;  /* 0x000000ff2d00720c */ /* 0x000fe40003f84140 */
[----:B------:R-:W-:-:S03]  /*0ee0*/  ISETP.GT.U32.AND.EX P1, PT, R60, RZ, PT, P1 ;  /* 0x000000ff3c00720c */ /* 0x000fc60003f24110 */
[----:B------:R-:W-:Y:S03]  /*0ef0*/  HMMA.16816.F32 R44, R32, R50, RZ ;  /* 0x00000032202c723c */ /* 0x000fe600000018ff */
[----:B------:R-:W-:Y:S01]  /*0f00*/  FMUL R40, R40, UR8 ;  /* 0x0000000828287c20 */ /* 0x000fe20008400000 */
[----:B------:R-:W-:Y:S01]  /*0f10*/  FMUL R41, R41, UR8 ;  /* 0x0000000829297c20 */ /* 0x000fe20008400000 */
[----:B------:R-:W-:-:S03]  /*0f20*/  FMUL R43, R43, UR8 ;  /* 0x000000082b2b7c20 */ /* 0x000fc60008400000 */
[C---:B0-----:R-:W-:Y:S01]  /*0f30*/  HMMA.16816.F32 R60, R32.reuse, R36, RZ ;  /* 0x00000024203c723c */ /* 0x041fe200000018ff */
[----:B------:R-:W-:Y:S01]  /*0f40*/  FMUL R37, R42, UR8 ;  /* 0x000000082a257c20 */ /* 0x000fe20008400000 */
[----:B------:R-:W-:Y:S01]  /*0f50*/  FSEL R73, R40, -INF , !P6 ;  /* 0xff80000028497808 */ /* 0x000fe20007000000 */
[----:B------:R-:W-:Y:S01]  /*0f60*/  FMUL R53, R53, UR8 ;  /* 0x0000000835357c20 */ /* 0x000fe20008400000 */
[----:B------:R-:W-:Y:S01]  /*0f70*/  FMUL R40, R55, UR8 ;  /* 0x0000000837287c20 */ /* 0x000fe20008400000 */
[----:B------:R-:W-:Y:S01]  /*0f80*/  FMUL R54, R54, UR8 ;  /* 0x0000000836367c20 */ /* 0x000fe20008400000 */
[----:B------:R-:W-:Y:S01]  /*0f90*/  FSEL R37, R37, -INF , !P3 ;  /* 0xff80000025257808 */ /* 0x000fe20005800000 */
[----:B------:R-:W-:Y:S01]  /*0fa0*/  FMUL R52, R52, UR8 ;  /* 0x0000000834347c20 */ /* 0x000fe20008400000 */
[----:B------:R-:W-:Y:S03]  /*0fb0*/  HMMA.16816.F32 R48, R32, R48, RZ ;  /* 0x000000302030723c */ /* 0x000fe600000018ff */
[----:B------:R-:W-:Y:S01]  /*0fc0*/  FMUL R36, R45, UR8 ;  /* 0x000000082d247c20 */ /* 0x000fe20008400000 */
[----:B------:R-:W-:-:S04]  /*0fd0*/  FMUL R47, R47, UR8 ;  /* 0x000000082f2f7c20 */ /* 0x000fc80008400000 */
[C---:B------:R-:W-:Y:S01]  /*0fe0*/  HMMA.16816.F32 R56, R32.reuse, R58, RZ ;  /* 0x0000003a2038723c */ /* 0x040fe200000018ff */
[----:B------:R-:W-:Y:S02]  /*0ff0*/  FSEL R36, R36, -INF , !P0 ;  /* 0xff80000024247808 */ /* 0x000fe40004000000 */
[----:B------:R-:W-:Y:S01]  /*1000*/  FSEL R47, R47, -INF , !P4 ;  /* 0xff8000002f2f7808 */ /* 0x000fe20006000000 */
[----:B------:R-:W-:Y:S01]  /*1010*/  FMUL R63, R63, UR8 ;  /* 0x000000083f3f7c20 */ /* 0x000fe20008400000 */
[----:B------:R-:W-:Y:S01]  /*1020*/  FMUL R42, R62, UR8 ;  /* 0x000000083e2a7c20 */ /* 0x000fe20008400000 */
[----:B------:R-:W-:Y:S01]  /*1030*/  FMUL R60, R60, UR8 ;  /* 0x000000083c3c7c20 */ /* 0x000fe20008400000 */
[----:B------:R-:W-:Y:S01]  /*1040*/  FMUL R61, R61, UR8 ;  /* 0x000000083d3d7c20 */ /* 0x000fe20008400000 */
[----:B------:R-:W-:Y:S01]  /*1050*/  HMMA.16816.F32 R32, R32, R38, RZ ;  /* 0x000000262020723c */ /* 0x000fe200000018ff */
[----:B------:R-:W-:Y:S01]  /*1060*/  LOP3.LUT R39, R77, 0x21, RZ, 0xfc, !PT ;  /* 0x000000214d277812 */ /* 0x000fe200078efcff */
[----:B------:R-:W-:Y:S01]  /*1070*/  FMUL R38, R44, UR8 ;  /* 0x000000082c267c20 */ /* 0x000fe20008400000 */
[----:B------:R-:W-:Y:S01]  /*1080*/  FMUL R44, R46, UR8 ;  /* 0x000000082e2c7c20 */ /* 0x000fe20008400000 */
[----:B------:R-:W-:Y:S01]  /*1090*/  FMUL R50, R50, UR8 ;  /* 0x0000000832327c20 */ /* 0x000fe20008400000 */
[----:B------:R-:W-:Y:S01]  /*10a0*/  ISETP.GT.U32.AND P6, PT, R39, R16, PT ;  /* 0x000000102700720c */ /* 0x000fe20003fc4070 */
[----:B------:R-:W-:Y:S01]  /*10b0*/  FMUL R51, R51, UR8 ;  /* 0x0000000833337c20 */ /* 0x000fe20008400000 */
[----:B------:R-:W-:-:S02]  /*10c0*/  ISETP.GT.U32.AND P3, PT, R39, R8, PT ;  /* 0x000000082700720c */ /* 0x000fc40003f64070 */
[----:B------:R-:W-:Y:S02]  /*10d0*/  LOP3.LUT R39, R77, 0x28, RZ, 0xfc, !PT ;  /* 0x000000284d277812 */ /* 0x000fe400078efcff */
[----:B------:R-:W-:Y:S01]  /*10e0*/  ISETP.GT.U32.AND.EX P3, PT, R79, RZ, PT, P3 ;  /* 0x000000ff4f00720c */ /* 0x000fe20003f64130 */
[----:B------:R-:W-:Y:S01]  /*10f0*/  FMUL R45, R59, UR8 ;  /* 0x000000083b2d7c20 */ /* 0x000fe20008400000 */
[----:B------:R-:W-:Y:S01]  /*1100*/  FSEL R38, R38, -INF , !P1 ;  /* 0xff80000026267808 */ /* 0x000fe20004800000 */
[----:B------:R-:W-:Y:S01]  /*1110*/  FMUL R56, R56, UR8 ;  /* 0x0000000838387c20 */ /* 0x000fe20008400000 */
[----:B------:R-:W-:Y:S01]  /*1120*/  ISETP.GT.U32.AND.EX P6, PT, R79, RZ, PT, P6 ;  /* 0x000000ff4f00720c */ /* 0x000fe20003fc4160 */
[----:B------:R-:W-:-:S03]  /*1130*/  FMUL R57, R57, UR8 ;  /* 0x0000000839397c20 */ /* 0x000fc60008400000 */
[----:B------:R-:W-:Y:S01]  /*1140*/  FSEL R40, R40, -INF , !P6 ;  /* 0xff80000028287808 */ /* 0x000fe20007000000 */
[----:B------:R-:W-:Y:S01]  /*1150*/  FMUL R34, R34, UR8 ;  /* 0x0000000822227c20 */ /* 0x000fe20008400000 */
[----:B------:R-:W-:Y:S01]  /*1160*/  FMUL R35, R35, UR8 ;  /* 0x0000000823237c20 */ /* 0x000fe20008400000 */
[----:B------:R-:W-:Y:S01]  /*1170*/  FMUL R32, R32, UR8 ;  /* 0x0000000820207c20 */ /* 0x000fe20008400000 */
[----:B------:R-:W-:Y:S01]  /*1180*/  FMUL R33, R33, UR8 ;  /* 0x0000000821217c20 */ /* 0x000fe20008400000 */
[----:B--2---:R0:W-:Y:S04]  /*1190*/  STS.U16 [R9+UR6+0x2000], R76 ;  /* 0x0020004c09007988 */ /* 0x0041e80008000406 */
[----:B---3--:R1:W-:Y:S01]  /*11a0*/  STS.U16 [R9+UR6+0x2400], R78 ;  /* 0x0024004e09007988 */ /* 0x0083e20008000406 */
[----:B0-----:R-:W-:-:S02]  /*11b0*/  FSEL R76, R41, -INF , !P2 ;  /* 0xff800000294c7808 */ /* 0x001fc40005000000 */
[----:B------:R-:W-:Y:S01]  /*11c0*/  FSEL R41, R43, -INF , !P5 ;  /* 0xff8000002b297808 */ /* 0x000fe20006800000 */
[----:B------:R-:W-:Y:S01]  /*11d0*/  FMUL R43, R58, UR8 ;  /* 0x000000083a2b7c20 */ /* 0x000fe20008400000 */
[----:B------:R-:W-:Y:S01]  /*11e0*/  BAR.SYNC.DEFER_BLOCKING 0x0 ;  /* 0x0000000000007b1d */ /* 0x000fe20000010000 */
[C---:B------:R-:W-:Y:S02]  /*11f0*/  ISETP.GT.U32.AND P2, PT, R39.reuse, R16, PT ;  /* 0x000000102700720c */ /* 0x040fe40003f44070 */
[----:B------:R-:W-:Y:S02]  /*1200*/  ISETP.GT.U32.AND P5, PT, R39, R8, PT ;  /* 0x000000082700720c */ /* 0x000fe40003fa4070 */
[----:B------:R-:W-:Y:S02]  /*1210*/  LOP3.LUT R39, R77, 0x29, RZ, 0xfc, !PT ;  /* 0x000000294d277812 */ /* 0x000fe400078efcff */
[----:B-1----:R-:W-:Y:S02]  /*1220*/  FSEL R78, R53, -INF , !P3 ;  /* 0xff800000354e7808 */ /* 0x002fe40005800000 */
[----:B------:R-:W-:-:S02]  /*1230*/  ISETP.GT.U32.AND P0, PT, R39, R16, PT ;  /* 0x000000102700720c */ /* 0x000fc40003f04070 */
[----:B------:R-:W-:Y:S02]  /*1240*/  ISETP.GT.U32.AND P4, PT, R39, R8, PT ;  /* 0x000000082700720c */ /* 0x000fe40003f84070 */
[----:B------:R-:W-:Y:S02]  /*1250*/  LOP3.LUT R39, R77, 0x30, RZ, 0xfc, !PT ;  /* 0x000000304d277812 */ /* 0x000fe400078efcff */
[----:B------:R-:W-:Y:S02]  /*1260*/  ISETP.GT.U32.AND.EX P2, PT, R79, RZ, PT, P2 ;  /* 0x000000ff4f00720c */ /* 0x000fe40003f44120 */
[C---:B------:R-:W-:Y:S02]  /*1270*/  ISETP.GT.U32.AND P1, PT, R39.reuse, R16, PT ;  /* 0x000000102700720c */ /* 0x040fe40003f24070 */
[----:B------:R-:W-:Y:S02]  /*1280*/  ISETP.GT.U32.AND P3, PT, R39, R8, PT ;  /* 0x000000082700720c */ /* 0x000fe40003f64070 */
[----:B------:R-:W-:-:S02]  /*1290*/  LOP3.LUT R39, R77, 0x31, RZ, 0xfc, !PT ;  /* 0x000000314d277812 */ /* 0x000fc400078efcff */
[----:B------:R-:W-:Y:S02]  /*12a0*/  FSEL R43, R43, -INF , !P2 ;  /* 0xff8000002b2b7808 */ /* 0x000fe40005000000 */
[C---:B------:R-:W-:Y:S02]  /*12b0*/  ISETP.GT.U32.AND P6, PT, R39.reuse, R16, PT ;  /* 0x000000102700720c */ /* 0x040fe40003fc4070 */
[----:B------:R-:W-:Y:S02]  /*12c0*/  ISETP.GT.U32.AND P2, PT, R39, R8, PT ;  /* 0x000000082700720c */ /* 0x000fe40003f44070 */
[----:B------:R-:W-:Y:S02]  /*12d0*/  ISETP.GT.U32.AND.EX P0, PT, R79, RZ, PT, P0 ;  /* 0x000000ff4f00720c */ /* 0x000fe40003f04100 */
[----:B------:R-:W-:Y:S02]  /*12e0*/  LOP3.LUT R39, R77, 0x38, RZ, 0xfc, !PT ;  /* 0x000000384d277812 */ /* 0x000fe400078efcff */
[----:B------:R-:W-:-:S02]  /*12f0*/  FSEL R45, R45, -INF , !P0 ;  /* 0xff8000002d2d7808 */ /* 0x000fc40004000000 */
[----:B------:R-:W-:Y:S02]  /*1300*/  ISETP.GT.U32.AND P0, PT, R39, R16, PT ;  /* 0x000000102700720c */ /* 0x000fe40003f04070 */
[C---:B------:R-:W-:Y:S02]  /*1310*/  ISETP.GT.U32.AND.EX P6, PT, R79.reuse, RZ, PT, P6 ;  /* 0x000000ff4f00720c */ /* 0x040fe40003fc4160 */
[----:B------:R-:W-:Y:S02]  /*1320*/  ISETP.GT.U32.AND.EX P0, PT, R79, RZ, PT, P0 ;  /* 0x000000ff4f00720c */ /* 0x000fe40003f04100 */
[----:B------:R-:W-:Y:S02]  /*1330*/  FSEL R46, R63, -INF , !P6 ;  /* 0xff8000003f2e7808 */ /* 0x000fe40007000000 */
[----:B------:R-:W-:Y:S02]  /*1340*/  ISETP.GT.U32.AND P6, PT, R77, R8, PT ;  /* 0x000000084d00720c */ /* 0x000fe40003fc4070 */
[----:B------:R-:W-:Y:S01]  /*1350*/  FSEL R85, R34, -INF , !P0 ;  /* 0xff80000022557808 */ /* 0x000fe20004000000 */
[----:B------:R-:W-:Y:S01]  /*1360*/  FMUL R34, R48, UR8 ;  /* 0x0000000830227c20 */ /* 0x000fe20008400000 */
[----:B------:R-:W-:-:S02]  /*1370*/  ISETP.GT.U32.AND.EX P1, PT, R79, RZ, PT, P1 ;  /* 0x000000ff4f00720c */ /* 0x000fc40003f24110 */
[----:B------:R-:W-:Y:S02]  /*1380*/  ISETP.GT.U32.AND.EX P6, PT, R79, RZ, PT, P6 ;  /* 0x000000ff4f00720c */ /* 0x000fe40003fc4160 */
[-C--:B------:R-:W-:Y:S02]  /*1390*/  ISETP.GE.U32.AND P0, PT, R77, R8.reuse, PT ;  /* 0x000000084d00720c */ /* 0x080fe40003f06070 */
[----:B------:R-:W-:Y:S02]  /*13a0*/  FSEL R42, R42, -INF , !P1 ;  /* 0xff8000002a2a7808 */ /* 0x000fe40004800000 */
[----:B------:R-:W-:Y:S01]  /*13b0*/  ISETP.GT.U32.AND P1, PT, R39, R8, PT ;  /* 0x000000082700720c */ /* 0x000fe20003f24070 */
[----:B------:R-:W-:Y:S01]  /*13c0*/  FMUL R39, R49, UR8 ;  /* 0x0000000831277c20 */ /* 0x000fe20008400000 */
[----:B------:R-:W-:Y:S02]  /*13d0*/  FSEL R34, R34, -INF , !P6 ;  /* 0xff80000022227808 */ /* 0x000fe40007000000 */
[----:B------:R-:W-:-:S02]  /*13e0*/  FSEL R48, R44, -INF , !P6 ;  /* 0xff8000002c307808 */ /* 0x000fc40007000000 */
[-C--:B------:R-:W-:Y:S02]  /*13f0*/  ISETP.GT.U32.AND P6, PT, R77, R16.reuse, PT ;  /* 0x000000104d00720c */ /* 0x080fe40003fc4070 */
[C---:B------:R-:W-:Y:S02]  /*1400*/  ISETP.GE.U32.AND.EX P0, PT, R79.reuse, RZ, PT, P0 ;  /* 0x000000ff4f00720c */ /* 0x040fe40003f06100 */
[----:B------:R-:W-:Y:S02]  /*1410*/  ISETP.GT.U32.AND.EX P6, PT, R79, RZ, PT, P6 ;  /* 0x000000ff4f00720c */ /* 0x000fe40003fc4160 */
[----:B------:R-:W-:Y:S02]  /*1420*/  FSEL R39, R39, -INF , !P0 ;  /* 0xff80000027277808 */ /* 0x000fe40004000000 */
[C---:B------:R-:W-:Y:S02]  /*1430*/  LOP3.LUT R49, R77.reuse, 0x39, RZ, 0xfc, !PT ;  /* 0x000000394d317812 */ /* 0x040fe400078efcff */
[----:B------:R-:W-:-:S02]  /*1440*/  ISETP.GE.U32.AND P0, PT, R77, R16, PT ;  /* 0x000000104d00720c */ /* 0x000fc40003f06070 */
[----:B------:R-:W-:Y:S02]  /*1450*/  FSEL R53, R50, -INF , !P6 ;  /* 0xff80000032357808 */ /* 0x000fe40007000000 */
[----:B------:R-:W-:Y:S02]  /*1460*/  ISETP.GT.U32.AND P6, PT, R49, R16, PT ;  /* 0x000000103100720c */ /* 0x000fe40003fc4070 */
[C---:B------:R-:W-:Y:S02]  /*1470*/  ISETP.GE.U32.AND.EX P0, PT, R79.reuse, RZ, PT, P0 ;  /* 0x000000ff4f00720c */ /* 0x040fe40003f06100 */
[----:B------:R-:W-:Y:S02]  /*1480*/  ISETP.GT.U32.AND.EX P6, PT, R79, RZ, PT, P6 ;  /* 0x000000ff4f00720c */ /* 0x000fe40003fc4160 */
[----:B------:R-:W-:Y:S02]  /*1490*/  FSEL R51, R51, -INF , !P0 ;  /* 0xff80000033337808 */ /* 0x000fe40004000000 */
[----:B------:R-:W-:-:S02]  /*14a0*/  LOP3.LUT R77, R77, 0x20, RZ, 0xfc, !PT ;  /* 0x000000204d4d7812 */ /* 0x000fc400078efcff */
[----:B------:R-:W-:Y:S02]  /*14b0*/  ISETP.GT.U32.AND P0, PT, R49, R8, PT ;  /* 0x000000083100720c */ /* 0x000fe40003f04070 */
[----:B------:R-:W-:Y:S02]  /*14c0*/  FSEL R49, R35, -INF , !P6 ;  /* 0xff80000023317808 */ /* 0x000fe40007000000 */
[----:B------:R-:W-:Y:S02]  /*14d0*/  ISETP.GT.U32.AND P6, PT, R77, R16, PT ;  /* 0x000000104d00720c */ /* 0x000fe40003fc4070 */
[----:B------:R-:W-:Y:S02]  /*14e0*/  FMNMX3 R44, R53, R51, R48, !PT ;  /* 0x00000033352c7276 */ /* 0x000fe40007800030 */
[----:B------:R-:W-:Y:S02]  /*14f0*/  P2R R80, PR, RZ, 0x20 ;  /* 0x00000020ff507803 */ /* 0x000fe40000000000 */
[----:B------:R-:W-:-:S02]  /*1500*/  ISETP.GT.U32.AND.EX P5, PT, R79, RZ, PT, P6 ;  /* 0x000000ff4f00720c */ /* 0x000fc40003fa4160 */
[----:B------:R-:W-:Y:S02]  /*1510*/  FMNMX3 R44, R44, R47, R81, !PT ;  /* 0x0000002f2c2c7276 */ /* 0x000fe40007800051 */
[----:B------:R-:W-:Y:S02]  /*1520*/  FSEL R54, R54, -INF , !P5 ;  /* 0xff80000036367808 */ /* 0x000fe40006800000 */
[----:B------:R-:W-:Y:S02]  /*1530*/  FMNMX3 R44, R44, R83, R37, !PT ;  /* 0x000000532c2c7276 */ /* 0x000fe40007800025 */
[----:B------:R-:W-:Y:S02]  /*1540*/  ISETP.NE.AND P5, PT, R80, RZ, PT ;  /* 0x000000ff5000720c */ /* 0x000fe40003fa5270 */
[----:B------:R-:W-:Y:S02]  /*1550*/  FMNMX3 R44, R44, R41, R54, !PT ;  /* 0x000000292c2c7276 */ /* 0x000fe40007800036 */
[----:B------:R-:W-:-:S02]  /*1560*/  ISETP.GT.U32.AND P6, PT, R77, R8, PT ;  /* 0x000000084d00720c */ /* 0x000fc40003fc4070 */
[----:B------:R-:W-:Y:S02]  /*1570*/  FMNMX3 R44, R44, R40, R43, !PT ;  /* 0x000000282c2c7276 */ /* 0x000fe4000780002b */
[C---:B------:R-:W-:Y:S02]  /*1580*/  ISETP.GT.U32.AND.EX P6, PT, R79.reuse, RZ, PT, P6 ;  /* 0x000000ff4f00720c */ /* 0x040fe40003fc4160 */
[----:B------:R-:W-:Y:S02]  /*1590*/  FMNMX3 R44, R44, R45, R42, !PT ;  /* 0x0000002d2c2c7276 */ /* 0x000fe4000780002a */
[----:B------:R-:W-:Y:S02]  /*15a0*/  ISETP.GT.U32.AND.EX P5, PT, R79, RZ, PT, P5 ;  /* 0x000000ff4f00720c */ /* 0x000fe40003fa4150 */
[----:B------:R-:W-:Y:S02]  /*15b0*/  FMNMX3 R44, R44, R46, R85, !PT ;  /* 0x0000002e2c2c7276 */ /* 0x000fe40007800055 */
[----:B------:R-:W-:-:S02]  /*15c0*/  FSEL R52, R52, -INF , !P6 ;  /* 0xff80000034347808 */ /* 0x000fc40007000000 */
[----:B------:R-:W-:Y:S02]  /*15d0*/  FMNMX R50, R49, R44, !PT ;  /* 0x0000002c31327209 */ /* 0x000fe40007800000 */
[C---:B------:R-:W-:Y:S02]  /*15e0*/  ISETP.GT.U32.AND.EX P4, PT, R79.reuse, RZ, PT, P4 ;  /* 0x000000ff4f00720c */ /* 0x040fe40003f84140 */
[----:B------:R-:W-:Y:S01]  /*15f0*/  ISETP.GT.U32.AND.EX P3, PT, R79, RZ, PT, P3 ;  /* 0x000000ff4f00720c */ /* 0x000fe20003f64130 */
[----:B------:R-:W0:Y:S01]  /*1600*/  SHFL.BFLY PT, R35, R50, 0x2, 0x1f ;  /* 0x0c401f0032237f89 */ /* 0x000e2200000e0000 */
[----:B------:R-:W-:Y:S02]  /*1610*/  FSEL R56, R56, -INF , !P5 ;  /* 0xff80000038387808 */ /* 0x000fe40006800000 */
[----:B------:R-:W-:Y:S02]  /*1620*/  FSEL R86, R57, -INF , !P4 ;  /* 0xff80000039567808 */ /* 0x000fe40006000000 */
[----:B------:R-:W-:-:S02]  /*1630*/  ISETP.GT.U32.AND.EX P2, PT, R79, RZ, PT, P2 ;  /* 0x000000ff4f00720c */ /* 0x000fc40003f44120 */
[C---:B------:R-:W-:Y:S02]  /*1640*/  ISETP.GT.U32.AND.EX P1, PT, R79.reuse, RZ, PT, P1 ;  /* 0x000000ff4f00720c */ /* 0x040fe40003f24110 */
[----:B------:R-:W-:Y:S02]  /*1650*/  FSEL R57, R60, -INF , !P3 ;  /* 0xff8000003c397808 */ /* 0x000fe40005800000 */
[----:B------:R-:W-:Y:S02]  /*1660*/  ISETP.GT.U32.AND.EX P0, PT, R79, RZ, PT, P0 ;  /* 0x000000ff4f00720c */ /* 0x000fe40003f04100 */
[----:B------:R-:W-:Y:S02]  /*1670*/  FSEL R61, R61, -INF , !P2 ;  /* 0xff8000003d3d7808 */ /* 0x000fe40005000000 */
[----:B------:R-:W-:Y:S02]  /*1680*/  FSEL R84, R32, -INF , !P1 ;  /* 0xff80000020547808 */ /* 0x000fe40004800000 */
[----:B------:R-:W-:-:S02]  /*1690*/  FSEL R60, R33, -INF , !P0 ;  /* 0xff800000213c7808 */ /* 0x000fc40004000000 */
[----:B------:R-:W-:Y:S02]  /*16a0*/  ISETP.LE.U32.AND P0, PT, R4, UR4, PT ;  /* 0x0000000404007c0c */ /* 0x000fe4000bf03070 */
[----:B0-----:R-:W-:-:S05]  /*16b0*/  FMNMX R58, R50, R35, !PT ;  /* 0x00000023323a7209 */ /* 0x001fca0007800000 */
[----:B------:R-:W0:Y:S02]  /*16c0*/  SHFL.BFLY PT, R44, R58, 0x1, 0x1f ;  /* 0x0c201f003a2c7f89 */ /* 0x000e2400000e0000 */
[----:B0-----:R-:W-:-:S05]  /*16d0*/  FMNMX3 R44, R58, R44, R75, !PT ;  /* 0x0000002c3a2c7276 */ /* 0x001fca000780004b */
[--C-:B------:R-:W-:Y:S01]  /*16e0*/  FADD R53, R53, -R44.reuse ;  /* 0x8000002c35357221 */ /* 0x100fe20000000000 */
[--C-:B------:R-:W-:Y:S01]  /*16f0*/  FADD R51, R51, -R44.reuse ;  /* 0x8000002c33337221 */ /* 0x100fe20000000000 */
[--C-:B------:R-:W-:Y:S01]  /*1700*/  FADD R48, R48, -R44.reuse ;  /* 0x8000002c30307221 */ /* 0x100fe20000000000 */
[--C-:B------:R-:W-:Y:S01]  /*1710*/  FADD R47, R47, -R44.reuse ;  /* 0x8000002c2f2f7221 */ /* 0x100fe20000000000 */
[----:B------:R-:W-:Y:S01]  /*1720*/  FMUL R35, R53, 1.4426950216293334961 ;  /* 0x3fb8aa3b35237820 */ /* 0x000fe20000400000 */
[----:B------:R-:W-:Y:S01]  /*1730*/  FMUL R51, R51, 1.4426950216293334961 ;  /* 0x3fb8aa3b33337820 */ /* 0x000fe20000400000 */
[----:B------:R-:W-:Y:S01]  /*1740*/  FMUL R48, R48, 1.4426950216293334961 ;  /* 0x3fb8aa3b30307820 */ /* 0x000fe20000400000 */
[--C-:B------:R-:W-:Y:S01]  /*1750*/  FADD R81, R81, -R44.reuse ;  /* 0x8000002c51517221 */ /* 0x100fe20000000000 */
[----:B------:R-:W-:Y:S01]  /*1760*/  FMUL R47, R47, 1.4426950216293334961 ;  /* 0x3fb8aa3b2f2f7820 */ /* 0x000fe20000400000 */
[----:B------:R-:W-:Y:S01]  /*1770*/  MUFU.EX2 R80, R51 ;  /* 0x0000003300507308 */ /* 0x000fe20000000800 */
[--C-:B------:R-:W-:Y:S01]  /*1780*/  FADD R83, R83, -R44.reuse ;  /* 0x8000002c53537221 */ /* 0x100fe20000000000 */
[----:B------:R-:W-:Y:S01]  /*1790*/  FMUL R62, R81, 1.4426950216293334961 ;  /* 0x3fb8aa3b513e7820 */ /* 0x000fe20000400000 */
[--C-:B------:R-:W-:Y:S01]  /*17a0*/  FADD R37, R37, -R44.reuse ;  /* 0x8000002c25257221 */ /* 0x100fe20000000000 */
[--C-:B------:R-:W-:Y:S01]  /*17b0*/  FADD R41, R41, -R44.reuse ;  /* 0x8000002c29297221 */ /* 0x100fe20000000000 */
[----:B------:R-:W-:Y:S01]  /*17c0*/  FMUL R63, R83, 1.4426950216293334961 ;  /* 0x3fb8aa3b533f7820 */ /* 0x000fe20000400000 */
[--C-:B------:R-:W-:Y:S01]  /*17d0*/  FADD R54, R54, -R44.reuse ;  /* 0x8000002c36367221 */ /* 0x100fe20000000000 */
[----:B------:R-:W-:Y:S01]  /*17e0*/  FMUL R37, R37, 1.4426950216293334961 ;  /* 0x3fb8aa3b25257820 */ /* 0x000fe20000400000 */
[----:B------:R-:W0:Y:S01]  /*17f0*/  MUFU.EX2 R35, R35 ;  /* 0x0000002300237308 */ /* 0x000e220000000800 */
[----:B------:R-:W-:Y:S01]  /*1800*/  FMUL R41, R41, 1.4426950216293334961 ;  /* 0x3fb8aa3b29297820 */ /* 0x000fe20000400000 */
[--C-:B------:R-:W-:Y:S01]  /*1810*/  FADD R40, R40, -R44.reuse ;  /* 0x8000002c28287221 */ /* 0x100fe20000000000 */
[----:B------:R-:W-:Y:S01]  /*1820*/  FMUL R50, R54, 1.4426950216293334961 ;  /* 0x3fb8aa3b36327820 */ /* 0x000fe20000400000 */
[--C-:B------:R-:W-:Y:S01]  /*1830*/  FADD R43, R43, -R44.reuse ;  /* 0x8000002c2b2b7221 */ /* 0x100fe20000000000 */
[--C-:B------:R-:W-:Y:S01]  /*1840*/  FADD R45, R45, -R44.reuse ;  /* 0x8000002c2d2d7221 */ /* 0x100fe20000000000 */
[----:B------:R-:W-:Y:S01]  /*1850*/  FMUL R40, R40, 1.4426950216293334961 ;  /* 0x3fb8aa3b28287820 */ /* 0x000fe20000400000 */
[--C-:B------:R-:W-:Y:S01]  /*1860*/  FADD R42, R42, -R44.reuse ;  /* 0x8000002c2a2a7221 */ /* 0x100fe20000000000 */
[----:B------:R0:W1:Y:S01]  /*1870*/  MUFU.EX2 R55, R48 ;  /* 0x0000003000377308 */ /* 0x0000620000000800 */
[----:B------:R-:W-:Y:S01]  /*1880*/  FMUL R43, R43, 1.4426950216293334961 ;  /* 0x3fb8aa3b2b2b7820 */ /* 0x000fe20000400000 */
[----:B------:R-:W-:Y:S01]  /*1890*/  FMUL R45, R45, 1.4426950216293334961 ;  /* 0x3fb8aa3b2d2d7820 */ /* 0x000fe20000400000 */
[--C-:B------:R-:W-:Y:S01]  /*18a0*/  FADD R46, R46, -R44.reuse ;  /* 0x8000002c2e2e7221 */ /* 0x100fe20000000000 */
[----:B------:R-:W-:Y:S01]  /*18b0*/  FMUL R42, R42, 1.4426950216293334961 ;  /* 0x3fb8aa3b2a2a7820 */ /* 0x000fe20000400000 */
[--C-:B------:R-:W-:Y:S01]  /*18c0*/  FADD R85, R85, -R44.reuse ;  /* 0x8000002c55557221 */ /* 0x100fe20000000000 */
[----:B------:R-:W-:-:S02]  /*18d0*/  FADD R49, R49, -R44 ;  /* 0x8000002c31317221 */ /* 0x000fc40000000000 */
[----:B------:R-:W2:Y:S01]  /*18e0*/  MUFU.EX2 R82, R47 ;  /* 0x0000002f00527308 */ /* 0x000ea20000000800 */
[----:B0-----:R-:W-:-:S07]  /*18f0*/  FADD R48, R35, R80 ;  /* 0x0000005023307221 */ /* 0x001fce0000000000 */
[----:B------:R-:W0:Y:S08]  /*1900*/  MUFU.EX2 R62, R62 ;  /* 0x0000003e003e7308 */ /* 0x000e300000000800 */
[----:B------:R-:W3:Y:S08]  /*1910*/  MUFU.EX2 R63, R63 ;  /* 0x0000003f003f7308 */ /* 0x000ef00000000800 */
[----:B------:R1:W4:Y:S08]  /*1920*/  MUFU.EX2 R59, R37 ;  /* 0x00000025003b7308 */ /* 0x0003300000000800 */
[----:B------:R-:W5:Y:S01]  /*1930*/  MUFU.EX2 R58, R41 ;  /* 0x00000029003a7308 */ /* 0x000f620000000800 */
[----:B-1----:R-:W-:Y:S01]  /*1940*/  FADD R37, R55, R48 ;  /* 0x0000003037257221 */ /* 0x002fe20000000000 */
[----:B------:R-:W-:Y:S01]  /*1950*/  FMUL R48, R46, 1.4426950216293334961 ;  /* 0x3fb8aa3b2e307820 */ /* 0x000fe20000400000 */
[----:B------:R-:W-:-:S02]  /*1960*/  FMUL R46, R49, 1.4426950216293334961 ;  /* 0x3fb8aa3b312e7820 */ /* 0x000fc40000400000 */
[----:B--2---:R-:W-:-:S03]  /*1970*/  FADD R37, R82, R37 ;  /* 0x0000002552257221 */ /* 0x004fc60000000000 */
[----:B------:R-:W1:Y:S08]  /*1980*/  MUFU.EX2 R50, R50 ;  /* 0x0000003200327308 */ /* 0x000e700000000800 */
[----:B------:R0:W2:Y:S08]  /*1990*/  MUFU.EX2 R53, R40 ;  /* 0x0000002800357308 */ /* 0x0000b00000000800 */
[----:B------:R-:W1:Y:S01]  /*19a0*/  MUFU.EX2 R51, R43 ;  /* 0x0000002b00337308 */ /* 0x000e620000000800 */
[----:B0-----:R-:W-:-:S04]  /*19b0*/  FADD R40, R62, R37 ;  /* 0x000000253e287221 */ /* 0x001fc80000000000 */
[----:B---3--:R-:W-:-:S03]  /*19c0*/  FADD R40, R63, R40 ;  /* 0x000000283f287221 */ /* 0x008fc60000000000 */
[----:B------:R0:W3:Y:S01]  /*19d0*/  MUFU.EX2 R54, R45 ;  /* 0x0000002d00367308 */ /* 0x0000e20000000800 */
[----:B----4-:R-:W-:-:S04]  /*19e0*/  FADD R37, R59, R40 ;  /* 0x000000283b257221 */ /* 0x010fc80000000000 */
[----:B-----5:R-:W-:-:S03]  /*19f0*/  FADD R37, R58, R37 ;  /* 0x000000253a257221 */ /* 0x020fc60000000000 */
[----:B------:R-:W4:Y:S01]  /*1a00*/  MUFU.EX2 R47, R42 ;  /* 0x0000002a002f7308 */ /* 0x000f220000000800 */
[----:B-1----:R-:W-:Y:S01]  /*1a10*/  FADD R40, R50, R37 ;  /* 0x0000002532287221 */ /* 0x002fe20000000000 */
[----:B0-----:R-:W-:-:S03]  /*1a20*/  FMUL R45, R85, 1.4426950216293334961 ;  /* 0x3fb8aa3b552d7820 */ /* 0x001fc60000400000 */
[----:B--2---:R-:W-:-:S03]  /*1a30*/  FADD R40, R53, R40 ;  /* 0x0000002835287221 */ /* 0x004fc60000000000 */
[----:B------:R-:W0:Y:S01]  /*1a40*/  MUFU.EX2 R48, R48 ;  /* 0x0000003000307308 */ /* 0x000e220000000800 */
[----:B------:R-:W-:-:S04]  /*1a50*/  FADD R37, R51, R40 ;  /* 0x0000002833257221 */ /* 0x000fc80000000000 */
[----:B---3--:R-:W-:-:S03]  /*1a60*/  FADD R40, R54, R37 ;  /* 0x0000002536287221 */ /* 0x008fc60000000000 */
[----:B------:R-:W1:Y:S01]  /*1a70*/  MUFU.EX2 R45, R45 ;  /* 0x0000002d002d7308 */ /* 0x000e620000000800 */
[----:B----4-:R-:W-:-:S07]  /*1a80*/  FADD R37, R47, R40 ;  /* 0x000000282f257221 */ /* 0x010fce0000000000 */
[----:B------:R-:W2:Y:S01]  /*1a90*/  MUFU.EX2 R46, R46 ;  /* 0x0000002e002e7308 */ /* 0x000ea20000000800 */
[----:B0-----:R-:W-:-:S04]  /*1aa0*/  FADD R40, R48, R37 ;  /* 0x0000002530287221 */ /* 0x001fc80000000000 */
[----:B-1----:R-:W-:-:S04]  /*1ab0*/  FADD R37, R45, R40 ;  /* 0x000000282d257221 */ /* 0x002fc80000000000 */
[----:B--2---:R-:W-:Y:S01]  /*1ac0*/  FADD R41, R46, R37 ;  /* 0x000000252e297221 */ /* 0x004fe20000000000 */
[----:B------:R-:W-:-:S04]  /*1ad0*/  FADD R37, -R44, R75 ;  /* 0x0000004b2c257221 */ /* 0x000fc80000000100 */
[----:B------:R-:W0:Y:S01]  /*1ae0*/  SHFL.BFLY PT, R40, R41, 0x2, 0x1f ;  /* 0x0c401f0029287f89 */ /* 0x000e2200000e0000 */
[----:B------:R-:W-:Y:S01]  /*1af0*/  FMUL R37, R37, 1.4426950216293334961 ;  /* 0x3fb8aa3b25257820 */ /* 0x000fe20000400000 */
[----:B0-----:R-:W-:-:S03]  /*1b00*/  FADD R49, R41, R40 ;  /* 0x0000002829317221 */ /* 0x001fc60000000000 */
[----:B------:R0:W1:Y:S02]  /*1b10*/  MUFU.EX2 R40, R37 ;  /* 0x0000002500287308 */ /* 0x0000640000000800 */
[----:B------:R-:W2:Y:S01]  /*1b20*/  SHFL.BFLY PT, R42, R49, 0x1, 0x1f ;  /* 0x0c201f00312a7f89 */ /* 0x000ea200000e0000 */
[----:B0-----:R-:W-:Y:S01]  /*1b30*/  F2FP.F16.F32.PACK_AB R37, R80, R35 ;  /* 0x000000235025723e */ /* 0x001fe200000000ff */
[C---:B-1----:R-:W-:Y:S01]  /*1b40*/  FMUL R30, R40.reuse, R30 ;  /* 0x0000001e281e7220 */ /* 0x042fe20000400000 */
[C---:B------:R-:W-:Y:S01]  /*1b50*/  FMUL R31, R40.reuse, R31 ;  /* 0x0000001f281f7220 */ /* 0x040fe20000400000 */
[----:B--2---:R-:W-:Y:S01]  /*1b60*/  FADD R43, R49, R42 ;  /* 0x0000002a312b7221 */ /* 0x004fe20000000000 */
[----:B------:R-:W-:-:S03]  /*1b70*/  FMUL R42, R40, R26 ;  /* 0x0000001a282a7220 */ /* 0x000fc60000400000 */
[C---:B------:R-:W-:Y:S01]  /*1b80*/  FFMA R11, R40.reuse, R11, R43 ;  /* 0x0000000b280b7223 */ /* 0x040fe2000000002b */
[----:B------:R-:W-:Y:S01]  /*1b90*/  FMUL R43, R40, R27 ;  /* 0x0000001b282b7220 */ /* 0x000fe20000400000 */
[----:B------:R-:W-:-:S04]  /*1ba0*/  FMNMX3 R27, R34, R39, R38, !PT ;  /* 0x00000027221b7276 */ /* 0x000fc80007800026 */
[----:B------:R-:W-:-:S04]  /*1bb0*/  FMNMX3 R27, R27, R36, R22, !PT ;  /* 0x000000241b1b7276 */ /* 0x000fc80007800016 */
[----:B------:R-:W-:-:S04]  /*1bc0*/  FMNMX3 R27, R27, R72, R73, !PT ;  /* 0x000000481b1b7276 */ /* 0x000fc80007800049 */
[----:B------:R-:W-:-:S04]  /*1bd0*/  FMNMX3 R27, R27, R76, R52, !PT ;  /* 0x0000004c1b1b7276 */ /* 0x000fc80007800034 */
[----:B------:R-:W-:-:S04]  /*1be0*/  FMNMX3 R27, R27, R78, R56, !PT ;  /* 0x0000004e1b1b7276 */ /* 0x000fc80007800038 */
[----:B------:R-:W-:-:S04]  /*1bf0*/  FMNMX3 R27, R27, R86, R57, !PT ;  /* 0x000000561b1b7276 */ /* 0x000fc80007800039 */
[----:B------:R-:W-:-:S04]  /*1c00*/  FMNMX3 R27, R27, R61, R84, !PT ;  /* 0x0000003d1b1b7276 */ /* 0x000fc80007800054 */
[----:B------:R-:W-:-:S05]  /*1c10*/  FMNMX R27, R60, R27, !PT ;  /* 0x0000001b3c1b7209 */ /* 0x000fca0007800000 */
[----:B------:R-:W0:Y:S02]  /*1c20*/  SHFL.BFLY PT, R26, R27, 0x2, 0x1f ;  /* 0x0c401f001b1a7f89 */ /* 0x000e2400000e0000 */
[----:B0-----:R-:W-:-:S05]  /*1c30*/  FMNMX R33, R27, R26, !PT ;  /* 0x0000001a1b217209 */ /* 0x001fca0007800000 */
[----:B------:R-:W0:Y:S02]  /*1c40*/  SHFL.BFLY PT, R49, R33, 0x1, 0x1f ;  /* 0x0c201f0021317f89 */ /* 0x000e2400000e0000 */
[----:B0-----:R-:W-:-:S05]  /*1c50*/  FMNMX3 R49, R33, R49, R74, !PT ;  /* 0x0000003121317276 */ /* 0x001fca000780004a */
[----:B------:R-:W-:Y:S01]  /*1c60*/  FADD R32, -R49, R74 ;  /* 0x0000004a31207221 */ /* 0x000fe20000000100 */
[--C-:B------:R-:W-:Y:S01]  /*1c70*/  FADD R26, R39, -R49.reuse ;  /* 0x80000031271a7221 */ /* 0x100fe20000000000 */
[----:B------:R-:W-:Y:S01]  /*1c80*/  F2FP.F16.F32.PACK_AB R39, R82, R55 ;  /* 0x000000375227723e */ /* 0x000fe200000000ff */
[--C-:B------:R-:W-:Y:S01]  /*1c90*/  FADD R34, R34, -R49.reuse ;  /* 0x8000003122227221 */ /* 0x100fe20000000000 */
[----:B------:R-:W-:Y:S01]  /*1ca0*/  FMUL R55, R32, 1.4426950216293334961 ;  /* 0x3fb8aa3b20377820 */ /* 0x000fe20000400000 */
[--C-:B------:R-:W-:Y:S01]  /*1cb0*/  FADD R38, R38, -R49.reuse ;  /* 0x8000003126267221 */ /* 0x100fe20000000000 */
[----:B------:R-:W-:Y:S01]  /*1cc0*/  FMUL R26, R26, 1.4426950216293334961 ;  /* 0x3fb8aa3b1a1a7820 */ /* 0x000fe20000400000 */
[----:B------:R-:W-:Y:S01]  /*1cd0*/  FMUL R40, R34, 1.4426950216293334961 ;  /* 0x3fb8aa3b22287820 */ /* 0x000fe20000400000 */
[--C-:B------:R-:W-:Y:S01]  /*1ce0*/  FADD R36, R36, -R49.reuse ;  /* 0x8000003124247221 */ /* 0x100fe20000000000 */
[----:B------:R-:W-:Y:S01]  /*1cf0*/  FMUL R27, R38, 1.4426950216293334961 ;  /* 0x3fb8aa3b261b7820 */ /* 0x000fe20000400000 */
[----:B------:R-:W0:Y:S01]  /*1d00*/  MUFU.EX2 R55, R55 ;  /* 0x0000003700377308 */ /* 0x000e220000000800 */
[----:B------:R-:W1:Y:S01]  /*1d10*/  LDSM.16.M88.4 R32, [R17+UR6+0x2000] ;  /* 0x002000061120783b */ /* 0x000e620008000200 */
[----:B------:R-:W-:Y:S01]  /*1d20*/  FMUL R74, R36, 1.4426950216293334961 ;  /* 0x3fb8aa3b244a7820 */ /* 0x000fe20000400000 */
[--C-:B------:R-:W-:Y:S01]  /*1d30*/  FADD R22, R22, -R49.reuse ;  /* 0x8000003116167221 */ /* 0x100fe20000000000 */
[--C-:B------:R-:W-:Y:S01]  /*1d40*/  FADD R72, R72, -R49.reuse ;  /* 0x8000003148487221 */ /* 0x100fe20000000000 */
[--C-:B------:R-:W-:Y:S01]  /*1d50*/  FADD R73, R73, -R49.reuse ;  /* 0x8000003149497221 */ /* 0x100fe20000000000 */
[--C-:B------:R-:W-:Y:S01]  /*1d60*/  FADD R76, R76, -R49.reuse ;  /* 0x800000314c4c7221 */ /* 0x100fe20000000000 */
[----:B------:R-:W-:Y:S01]  /*1d70*/  FMUL R22, R22, 1.4426950216293334961 ;  /* 0x3fb8aa3b16167820 */ /* 0x000fe20000400000 */
[----:B------:R0:W-:Y:S01]  /*1d80*/  MUFU.EX2 R75, R40 ;  /* 0x00000028004b7308 */ /* 0x0001e20000000800 */
[----:B------:R-:W-:Y:S01]  /*1d90*/  FMUL R72, R72, 1.4426950216293334961 ;  /* 0x3fb8aa3b48487820 */ /* 0x000fe20000400000 */
[----:B------:R-:W-:Y:S01]  /*1da0*/  FMUL R73, R73, 1.4426950216293334961 ;  /* 0x3fb8aa3b49497820 */ /* 0x000fe20000400000 */
[--C-:B------:R-:W-:Y:S01]  /*1db0*/  FADD R52, R52, -R49.reuse ;  /* 0x8000003134347221 */ /* 0x100fe20000000000 */
[----:B------:R-:W-:Y:S01]  /*1dc0*/  FMUL R76, R76, 1.4426950216293334961 ;  /* 0x3fb8aa3b4c4c7820 */ /* 0x000fe20000400000 */
[--C-:B------:R-:W-:Y:S01]  /*1dd0*/  FADD R78, R78, -R49.reuse ;  /* 0x800000314e4e7221 */ /* 0x100fe20000000000 */
[--C-:B------:R-:W-:Y:S01]  /*1de0*/  FADD R56, R56, -R49.reuse ;  /* 0x8000003138387221 */ /* 0x100fe20000000000 */
[--C-:B------:R-:W-:Y:S01]  /*1df0*/  FADD R86, R86, -R49.reuse ;  /* 0x8000003156567221 */ /* 0x100fe20000000000 */
[----:B------:R-:W2:Y:S01]  /*1e00*/  MUFU.EX2 R80, R26 ;  /* 0x0000001a00507308 */ /* 0x000ea20000000800 */
[C---:B0-----:R-:W-:Y:S01]  /*1e10*/  FMUL R40, R55.reuse, R24 ;  /* 0x0000001837287220 */ /* 0x041fe20000400000 */
[C---:B------:R-:W-:Y:S01]  /*1e20*/  FMUL R41, R55.reuse, R25 ;  /* 0x0000001937297220 */ /* 0x040fe20000400000 */
[C---:B------:R-:W-:Y:S01]  /*1e30*/  FMUL R28, R55.reuse, R28 ;  /* 0x0000001c371c7220 */ /* 0x040fe20000400000 */
[----:B------:R-:W-:Y:S01]  /*1e40*/  FMUL R29, R55, R29 ;  /* 0x0000001d371d7220 */ /* 0x000fe20000400000 */
[----:B------:R-:W-:Y:S01]  /*1e50*/  FMUL R78, R78, 1.4426950216293334961 ;  /* 0x3fb8aa3b4e4e7820 */ /* 0x000fe20000400000 */
[----:B------:R-:W-:Y:S01]  /*1e60*/  FMUL R56, R56, 1.4426950216293334961 ;  /* 0x3fb8aa3b38387820 */ /* 0x000fe20000400000 */
[--C-:B------:R-:W-:Y:S01]  /*1e70*/  FADD R57, R57, -R49.reuse ;  /* 0x8000003139397221 */ /* 0x100fe20000000000 */
[----:B------:R0:W-:Y:S01]  /*1e80*/  MUFU.EX2 R77, R27 ;  /* 0x0000001b004d7308 */ /* 0x0001e20000000800 */
[----:B------:R-:W-:Y:S01]  /*1e90*/  FMUL R86, R86, 1.4426950216293334961 ;  /* 0x3fb8aa3b56567820 */ /* 0x000fe20000400000 */
[--C-:B------:R-:W-:Y:S01]  /*1ea0*/  FADD R61, R61, -R49.reuse ;  /* 0x800000313d3d7221 */ /* 0x100fe20000000000 */
[----:B------:R-:W-:Y:S01]  /*1eb0*/  FMUL R57, R57, 1.4426950216293334961 ;  /* 0x3fb8aa3b39397820 */ /* 0x000fe20000400000 */
[--C-:B------:R-:W-:Y:S01]  /*1ec0*/  FADD R84, R84, -R49.reuse ;  /* 0x8000003154547221 */ /* 0x100fe20000000000 */
[----:B------:R-:W-:Y:S01]  /*1ed0*/  FADD R60, R60, -R49 ;  /* 0x800000313c3c7221 */ /* 0x000fe20000000000 */
[----:B------:R-:W-:-:S02]  /*1ee0*/  FMUL R61, R61, 1.4426950216293334961 ;  /* 0x3fb8aa3b3d3d7820 */ /* 0x000fc40000400000 */
[----:B------:R-:W3:Y:S01]  /*1ef0*/  MUFU.EX2 R74, R74 ;  /* 0x0000004a004a7308 */ /* 0x000ee20000000800 */
[----:B0-----:R-:W0:Y:S01]  /*1f00*/  LDSM.16.M88.4 R24, [R17+UR6+0x2400] ;  /* 0x002400061118783b */ /* 0x001e220008000200 */
[----:B--2---:R-:W-:Y:S01]  /*1f10*/  F2FP.F16.F32.PACK_AB R36, R80, R75 ;  /* 0x0000004b5024723e */ /* 0x004fe200000000ff */
[----:B------:R-:W-:Y:S01]  /*1f20*/  FADD R80, R75, R80 ;  /* 0x000000504b507221 */ /* 0x000fe20000000000 */
[----:B------:R-:W-:Y:S01]  /*1f30*/  FMUL R84, R84, 1.4426950216293334961 ;  /* 0x3fb8aa3b54547820 */ /* 0x000fe20000400000 */
[----:B------:R-:W-:-:S03]  /*1f40*/  FMUL R60, R60, 1.4426950216293334961 ;  /* 0x3fb8aa3b3c3c7820 */ /* 0x000fc60000400000 */
[----:B------:R-:W-:Y:S08]  /*1f50*/  MUFU.EX2 R56, R56 ;  /* 0x0000003800387308 */ /* 0x000ff00000000800 */
[----:B------:R-:W-:Y:S01]  /*1f60*/  MUFU.EX2 R75, R86 ;  /* 0x00000056004b7308 */ /* 0x000fe20000000800 */
[----:B---3--:R-:W-:Y:S01]  /*1f70*/  F2FP.F16.F32.PACK_AB R38, R74, R77 ;  /* 0x0000004d4a26723e */ /* 0x008fe200000000ff */
[----:B------:R-:W-:-:S04]  /*1f80*/  FADD R77, R77, R80 ;  /* 0x000000504d4d7221 */ /* 0x000fc80000000000 */
[----:B------:R-:W-:Y:S01]  /*1f90*/  FADD R77, R74, R77 ;  /* 0x0000004d4a4d7221 */ /* 0x000fe20000000000 */
[----:B------:R-:W-:Y:S01]  /*1fa0*/  IMAD.MOV.U32 R74, RZ, RZ, R49 ;  /* 0x000000ffff4a7224 */ /* 0x000fe200078e0031 */
[C---:B-1----:R-:W-:Y:S01]  /*1fb0*/  HMMA.16816.F32 R28, R36.reuse, R32, R28 ;  /* 0x00000020241c723c */ /* 0x042fe2000000181c */
[----:B------:R-:W-:Y:S08]  /*1fc0*/  MUFU.EX2 R33, R76 ;  /* 0x0000004c00217308 */ /* 0x000ff00000000800 */
[----:B------:R-:W-:Y:S01]  /*1fd0*/  MUFU.EX2 R57, R57 ;  /* 0x0000003900397308 */ /* 0x000fe20000000800 */
[----:B0-----:R-:W-:Y:S07]  /*1fe0*/  HMMA.16816.F32 R36, R36, R24, R40 ;  /* 0x000000182424723c */ /* 0x001fee0000001828 */
[----:B------:R0:W1:Y:S01]  /*1ff0*/  MUFU.EX2 R40, R22 ;  /* 0x0000001600287308 */ /* 0x0000620000000800 */
[----:B------:R-:W-:-:S07]  /*2000*/  F2FP.F16.F32.PACK_AB R41, R63, R62 ;  /* 0x0000003e3f29723e */ /* 0x000fce00000000ff */
[----:B------:R-:W2:Y:S01]  /*2010*/  MUFU.EX2 R25, R72 ;  /* 0x0000004800197308 */ /* 0x000ea20000000800 */
[----:B0-----:R-:W-:-:S07]  /*2020*/  FMUL R22, R52, 1.4426950216293334961 ;  /* 0x3fb8aa3b34167820 */ /* 0x001fce0000400000 */
[----:B------:R-:W0:Y:S01]  /*2030*/  MUFU.EX2 R42, R73 ;  /* 0x00000049002a7308 */ /* 0x000e220000000800 */
[----:B-1----:R-:W-:-:S07]  /*2040*/  FADD R24, R40, R77 ;  /* 0x0000004d28187221 */ /* 0x002fce0000000000 */
[----:B------:R-:W1:Y:S01]  /*2050*/  MUFU.EX2 R22, R22 ;  /* 0x0000001600167308 */ /* 0x000e620000000800 */
[C---:B--2---:R-:W-:Y:S01]  /*2060*/  FADD R43, R25.reuse, R24 ;  /* 0x00000018192b7221 */ /* 0x044fe20000000000 */
[----:B------:R-:W-:-:S06]  /*2070*/  F2FP.F16.F32.PACK_AB R40, R25, R40 ;  /* 0x000000281928723e */ /* 0x000fcc00000000ff */
[----:B------:R-:W2:Y:S01]  /*2080*/  MUFU.EX2 R73, R78 ;  /* 0x0000004e00497308 */ /* 0x000ea20000000800 */
[----:B0-----:R-:W-:Y:S01]  /*2090*/  FADD R24, R42, R43 ;  /* 0x0000002b2a187221 */ /* 0x001fe20000000000 */
[C---:B------:R-:W-:Y:S02]  /*20a0*/  F2FP.F16.F32.PACK_AB R42, R33.reuse, R42 ;  /* 0x0000002a212a723e */ /* 0x040fe400000000ff */
[----:B------:R-:W-:Y:S01]  /*20b0*/  F2FP.F16.F32.PACK_AB R43, R58, R59 ;  /* 0x0000003b3a2b723e */ /* 0x000fe200000000ff */
[----:B------:R-:W-:-:S03]  /*20c0*/  FADD R25, R33, R24 ;  /* 0x0000001821197221 */ /* 0x000fc60000000000 */
[----:B------:R-:W0:Y:S01]  /*20d0*/  MUFU.EX2 R52, R61 ;  /* 0x0000003d00347308 */ /* 0x000e220000000800 */
[----:B-1----:R-:W-:Y:S02]  /*20e0*/  FADD R24, R22, R25 ;  /* 0x0000001916187221 */ /* 0x002fe40000000000 */
[C---:B------:R-:W-:Y:S01]  /*20f0*/  HMMA.16816.F32 R32, R40.reuse, R34, R28 ;  /* 0x000000222820723c */ /* 0x040fe2000000181c */
[----:B------:R-:W1:Y:S04]  /*2100*/  LDSM.16.M88.4 R28, [R19+UR6+0x2000] ;  /* 0x00200006131c783b */ /* 0x000e680008000200 */
[----:B------:R-:W3:Y:S01]  /*2110*/  MUFU.EX2 R84, R84 ;  /* 0x0000005400547308 */ /* 0x000ee20000000800 */
[----:B--2---:R-:W-:Y:S02]  /*2120*/  FADD R25, R73, R24 ;  /* 0x0000001849197221 */ /* 0x004fe40000000000 */
[----:B------:R-:W-:Y:S01]  /*2130*/  HMMA.16816.F32 R36, R40, R26, R36 ;  /* 0x0000001a2824723c */ /* 0x000fe20000001824 */
[----:B------:R-:W-:Y:S01]  /*2140*/  F2FP.F16.F32.PACK_AB R42, R75, R56 ;  /* 0x000000384b2a723e */ /* 0x000fe200000000ff */
[----:B------:R-:W-:Y:S01]  /*2150*/  FADD R24, R56, R25 ;  /* 0x0000001938187221 */ /* 0x000fe20000000000 */
[----:B------:R-:W-:-:S02]  /*2160*/  F2FP.F16.F32.PACK_AB R43, R54, R51 ;  /* 0x00000033362b723e */ /* 0x000fc400000000ff */
[----:B------:R-:W2:Y:S01]  /*2170*/  MUFU.EX2 R59, R60 ;  /* 0x0000003c003b7308 */ /* 0x000ea20000000800 */
[----:B------:R-:W-:Y:S01]  /*2180*/  FADD R24, R75, R24 ;  /* 0x000000184b187221 */ /* 0x000fe20000000000 */
[----:B------:R-:W-:-:S03]  /*2190*/  MOV R75, R44 ;  /* 0x0000002c004b7202 */ /* 0x000fc60000000f00 */
[----:B------:R-:W-:-:S04]  /*21a0*/  FADD R25, R57, R24 ;  /* 0x0000001839197221 */ /* 0x000fc80000000000 */
[----:B0-----:R-:W-:Y:S02]  /*21b0*/  FADD R41, R52, R25 ;  /* 0x0000001934297221 */ /* 0x001fe40000000000 */
[----:B------:R-:W-:Y:S02]  /*21c0*/  LDSM.16.M88.4 R24, [R19+UR6+0x2400] ;  /* 0x002400061318783b */ /* 0x000fe40008000200 */
[----:B---3--:R-:W-:Y:S01]  /*21d0*/  FADD R40, R84, R41 ;  /* 0x0000002954287221 */ /* 0x008fe20000000000 */
[----:B------:R-:W-:-:S03]  /*21e0*/  F2FP.F16.F32.PACK_AB R41, R53, R50 ;  /* 0x000000323529723e */ /* 0x000fc600000000ff */
[----:B--2---:R-:W-:Y:S01]  /*21f0*/  FADD R58, R59, R40 ;  /* 0x000000283b3a7221 */ /* 0x004fe20000000000 */
[----:B------:R-:W-:-:S04]  /*2200*/  F2FP.F16.F32.PACK_AB R40, R73, R22 ;  /* 0x000000164928723e */ /* 0x000fc800000000ff */
[----:B------:R-:W0:Y:S03]  /*2210*/  SHFL.BFLY PT, R61, R58, 0x2, 0x1f ;  /* 0x0c401f003a3d7f89 */ /* 0x000e2600000e0000 */
[----:B-1----:R-:W-:Y:S01]  /*2220*/  HMMA.16816.F32 R32, R40, R28, R32 ;  /* 0x0000001c2820723c */ /* 0x002fe20000001820 */
[----:B0-----:R-:W-:-:S07]  /*2230*/  FADD R61, R58, R61 ;  /* 0x0000003d3a3d7221 */ /* 0x001fce0000000000 */
[----:B------:R-:W-:Y:S01]  /*2240*/  HMMA.16816.F32 R36, R40, R24, R36 ;  /* 0x000000182824723c */ /* 0x000fe20000001824 */
[----:B------:R-:W0:Y:S01]  /*2250*/  SHFL.BFLY PT, R22, R61, 0x1, 0x1f ;  /* 0x0c201f003d167f89 */ /* 0x000e2200000e0000 */
[----:B------:R-:W-:Y:S02]  /*2260*/  F2FP.F16.F32.PACK_AB R40, R52, R57 ;  /* 0x000000393428723e */ /* 0x000fe400000000ff */
[----:B------:R-:W-:Y:S02]  /*2270*/  F2FP.F16.F32.PACK_AB R41, R48, R47 ;  /* 0x0000002f3029723e */ /* 0x000fe400000000ff */
[----:B------:R-:W-:Y:S02]  /*2280*/  F2FP.F16.F32.PACK_AB R42, R59, R84 ;  /* 0x000000543b2a723e */ /* 0x000fe400000000ff */
[----:B------:R-:W-:-:S07]  /*2290*/  F2FP.F16.F32.PACK_AB R43, R46, R45 ;  /* 0x0000002d2e2b723e */ /* 0x000fce00000000ff */
[----:B------:R-:W-:Y:S01]  /*22a0*/  HMMA.16816.F32 R28, R40, R30, R32 ;  /* 0x0000001e281c723c */ /* 0x000fe20000001820 */
[----:B------:R-:W-:-:S05]  /*22b0*/  IMAD.U32 R32, RZ, RZ, UR5 ;  /* 0x00000005ff207e24 */ /* 0x000fca000f8e00ff */
[----:B------:R-:W-:Y:S02]  /*22c0*/  ISETP.GE.U32.AND.EX P0, PT, R32, RZ, PT, P0 ;  /* 0x000000ff2000720c */ /* 0x000fe40003f06100 */
[----:B------:R-:W-:Y:S01]  /*22d0*/  HMMA.16816.F32 R24, R40, R26, R36 ;  /* 0x0000001a2818723c */ /* 0x000fe20000001824 */
[----:B0-----:R-:W-:-:S04]  /*22e0*/  FADD R22, R61, R22 ;  /* 0x000000163d167221 */ /* 0x001fc80000000000 */
[----:B------:R-:W-:-:S06]  /*22f0*/  FFMA R12, R55, R12, R22 ;  /* 0x0000000c370c7223 */ /* 0x000fcc0000000016 */
[----:B------:R-:W-:Y:S09]  /*2300*/  @!P0 BRA `(.L_x_1) ;  /* 0xffffffe400e48947 */ /* 0x000ff2000383ffff */
.L_x_0:
[----:B------:R-:W-:Y:S01]  /*2310*/  IMAD.MOV.U32 R19, RZ, RZ, R12 ;  /* 0x000000ffff137224 */ /* 0x000fe200078e000c */
[C---:B------:R-:W-:Y:S01]  /*2320*/  LOP3.LUT P0, RZ, R0.reuse, 0x100, RZ, 0xc0, !PT ;  /* 0x0000010000ff7812 */ /* 0x040fe2000780c0ff */
[----:B------:R-:W-:Y:S01]  /*2330*/  IMAD.MOV.U32 R15, RZ, RZ, R11 ;  /* 0x000000ffff0f7224 */ /* 0x000fe200078e000b */
[C---:B------:R-:W-:Y:S01]  /*2340*/  LOP3.LUT R4, R0.reuse, 0x1f0, RZ, 0xc0, !PT ;  /* 0x000001f000047812 */ /* 0x040fe200078ec0ff */
[C---:B------:R-:W-:Y:S01]  /*2350*/  IMAD.SHL.U32 R10, R0.reuse, 0x4, RZ ;  /* 0x00000004000a7824 */ /* 0x040fe200078e00ff */
[----:B------:R-:W-:Y:S01]  /*2360*/  LOP3.LUT R12, R0, 0x8, RZ, 0xc0, !PT ;  /* 0x00000008000c7812 */ /* 0x000fe200078ec0ff */
[C---:B------:R-:W-:Y:S01]  /*2370*/  FMUL R0, R19.reuse, 8388608 ;  /* 0x4b00000013007820 */ /* 0x040fe20000400000 */
[----:B------:R-:W-:Y:S01]  /*2380*/  FSETP.GEU.AND P2, PT, R19, 1.175494350822287508e-38, PT ;  /* 0x008000001300780b */ /* 0x000fe20003f4e000 */
[C---:B------:R-:W-:Y:S01]  /*2390*/  FMUL R8, R15.reuse, 8388608 ;  /* 0x4b0000000f087820 */ /* 0x040fe20000400000 */
[----:B------:R-:W-:Y:S01]  /*23a0*/  FSETP.GT.AND P1, PT, |R15|, 8.50705917302346158658e+37, PT ;  /* 0x7e8000000f00780b */ /* 0x000fe20003f24200 */
[----:B------:R-:W-:Y:S01]  /*23b0*/  BAR.SYNC.DEFER_BLOCKING 0x0 ;  /* 0x0000000000007b1d */ /* 0x000fe20000010000 */
[----:B------:R-:W-:-:S02]  /*23c0*/  LEA R9, R7, UR6, 0x4 ;  /* 0x0000000607097c11 */ /* 0x000fc4000f8e20ff */
[----:B------:R-:W-:Y:S02]  /*23d0*/  FSEL R32, R0, R19, !P2 ;  /* 0x0000001300207208 */ /* 0x000fe40005000000 */
[----:B------:R-:W-:Y:S01]  /*23e0*/  FSETP.GEU.AND P4, PT, |R15|, 1.175494350822287508e-38, PT ;  /* 0x008000000f00780b */ /* 0x000fe20003f8e200 */
[--C-:B------:R-:W-:Y:S01]  /*23f0*/  IMAD R7, R7, -0x8, R9.reuse ;  /* 0xfffffff807077824 */ /* 0x100fe200078e0209 */
[----:B------:R-:W-:Y:S01]  /*2400*/  LOP3.LUT R10, R10, 0x3c0, RZ, 0xc0, !PT ;  /* 0x000003c00a0a7812 */ /* 0x000fe200078ec0ff */
[----:B------:R-:W-:Y:S01]  /*2410*/  VIADD R0, R32, 0xc0cafb0d ;  /* 0xc0cafb0d20007836 */ /* 0x000fe20000000000 */
[C---:B------:R-:W-:Y:S01]  /*2420*/  FSETP.GEU.AND P3, PT, R15.reuse, 1.175494350822287508e-38, PT ;  /* 0x008000000f00780b */ /* 0x040fe20003f6e000 */
[----:B------:R-:W-:Y:S01]  /*2430*/  IMAD R9, R12, 0x200, R9 ;  /* 0x000002000c097824 */ /* 0x000fe200078e0209 */
[----:B------:R-:W0:Y:S01]  /*2440*/  LDC R22, c[0x0][0x3e8] ;  /* 0x0000fa00ff167b82 */ /* 0x000e220000000800 */
[----:B------:R-:W-:Y:S01]  /*2450*/  IMAD.IADD R13, R10, 0x1, R7 ;  /* 0x000000010a0d7824 */ /* 0x000fe200078e0207 */
[----:B------:R-:W-:Y:S01]  /*2460*/  LOP3.LUT R7, R0, 0xff800000, RZ, 0xc0, !PT ;  /* 0xff80000000077812 */ /* 0x000fe200078ec0ff */
[----:B------:R-:W-:Y:S01]  /*2470*/  IMAD R21, R4, 0x8, R9 ;  /* 0x0000000804157824 */ /* 0x000fe200078e0209 */
[----:B------:R-:W-:Y:S01]  /*2480*/  FSEL R23, R8, R15, !P3 ;  /* 0x0000000f08177208 */ /* 0x000fe20005800000 */
[----:B------:R-:W-:Y:S01]  /*2490*/  @P1 FMUL R15, R15, 0.25 ;  /* 0x3e8000000f0f1820 */ /* 0x000fe20000400000 */
[----:B------:R-:W-:Y:S01]  /*24a0*/  FSEL R4, RZ, -23, P2 ;  /* 0xc1b80000ff047808 */ /* 0x000fe20001000000 */
[----:B------:R-:W-:Y:S01]  /*24b0*/  @P1 FMUL R27, R27, 0.25 ;  /* 0x3e8000001b1b1820 */ /* 0x000fe20000400000 */
[----:B------:R-:W-:Y:S01]  /*24c0*/  I2FP.F32.S32 R9, R7 ;  /* 0x0000000700097245 */ /* 0x000fe20000201400 */
[----:B------:R-:W-:Y:S01]  /*24d0*/  @!P4 FMUL R15, R15, 16777216 ;  /* 0x4b8000000f0fc820 */ /* 0x000fe20000400000 */
[----:B------:R-:W-:Y:S01]  /*24e0*/  IADD3 R8, PT, PT, R23, -0x3f3504f3, RZ ;  /* 0xc0cafb0d17087810 */ /* 0x000fe20007ffe0ff */
[----:B------:R-:W-:Y:S01]  /*24f0*/  @P1 FMUL R26, R26, 0.25 ;  /* 0x3e8000001a1a1820 */ /* 0x000fe20000400000 */
[----:B------:R-:W-:Y:S01]  /*2500*/  FSETP.GT.AND P2, PT, |R19|, 8.50705917302346158658e+37, PT ;  /* 0x7e8000001300780b */ /* 0x000fe20003f44200 */
[----:B------:R-:W-:Y:S01]  /*2510*/  FFMA.FTZ R4, R9, 1.1920928955078125e-07, R4 ;  /* 0x3400000009047823 */ /* 0x000fe20000010004 */
[----:B------:R-:W-:Y:S01]  /*2520*/  LOP3.LUT R10, R8, 0xff800000, RZ, 0xc0, !PT ;  /* 0xff800000080a7812 */ /* 0x000fe200078ec0ff */
[----:B------:R-:W1:Y:S01]  /*2530*/  MUFU.RCP R9, R15 ;  /* 0x0000000f00097308 */ /* 0x000e620000001000 */
[----:B------:R-:W-:Y:S01]  /*2540*/  FSEL R8, RZ, -23, P3 ;  /* 0xc1b80000ff087808 */ /* 0x000fe20001800000 */
[----:B------:R-:W-:Y:S01]  /*2550*/  @P1 FMUL R31, R31, 0.25 ;  /* 0x3e8000001f1f1820 */ /* 0x000fe20000400000 */
[----:B------:R-:W-:Y:S01]  /*2560*/  FSETP.GEU.AND P3, PT, |R19|, 1.175494350822287508e-38, PT ;  /* 0x008000001300780b */ /* 0x000fe20003f6e200 */
[----:B------:R-:W-:Y:S01]  /*2570*/  @P1 FMUL R30, R30, 0.25 ;  /* 0x3e8000001e1e1820 */ /* 0x000fe20000400000 */
[----:B------:R-:W-:Y:S01]  /*2580*/  I2FP.F32.S32 R11, R10 ;  /* 0x0000000a000b7245 */ /* 0x000fe20000201400 */
[----:B------:R-:W-:-:S02]  /*2590*/  IMAD.IADD R7, R32, 0x1, -R7 ;  /* 0x0000000120077824 */ /* 0x000fc400078e0a07 */
[----:B------:R-:W-:Y:S01]  /*25a0*/  @!P4 FMUL R27, R27, 16777216 ;  /* 0x4b8000001b1bc820 */ /* 0x000fe20000400000 */
[----:B------:R-:W-:Y:S02]  /*25b0*/  IMAD.IADD R10, R23, 0x1, -R10 ;  /* 0x00000001170a7824 */ /* 0x000fe400078e0a0a */
[----:B------:R-:W-:Y:S01]  /*25c0*/  @!P4 FMUL R26, R26, 16777216 ;  /* 0x4b8000001a1ac820 */ /* 0x000fe20000400000 */
[----:B------:R-:W-:Y:S01]  /*25d0*/  @P2 FMUL R19, R19, 0.25 ;  /* 0x3e80000013132820 */ /* 0x000fe20000400000 */
[----:B------:R-:W-:Y:S01]  /*25e0*/  FFMA.FTZ R16, R11, 1.1920928955078125e-07, R8 ;  /* 0x340000000b107823 */ /* 0x000fe20000010008 */
[----:B------:R-:W-:Y:S02]  /*25f0*/  IMAD.MOV.U32 R11, RZ, RZ, 0x3dc6b27f ;  /* 0x3dc6b27fff0b7424 */ /* 0x000fe400078e00ff */
[----:B------:R-:W-:Y:S01]  /*2600*/  @!P4 FMUL R31, R31, 16777216 ;  /* 0x4b8000001f1fc820 */ /* 0x000fe20000400000 */
[----:B------:R-:W-:Y:S01]  /*2610*/  @!P4 FMUL R30, R30, 16777216 ;  /* 0x4b8000001e1ec820 */ /* 0x000fe20000400000 */
[----:B------:R-:W-:Y:S01]  /*2620*/  FADD R7, R7, -1 ;  /* 0xbf80000007077421 */ /* 0x000fe20000000000 */
[----:B------:R-:W-:Y:S01]  /*2630*/  FADD R10, R10, -1 ;  /* 0xbf8000000a0a7421 */ /* 0x000fe20000000000 */
[----:B------:R-:W-:Y:S01]  /*2640*/  @!P3 FMUL R19, R19, 16777216 ;  /* 0x4b8000001313b820 */ /* 0x000fe20000400000 */
[C---:B-1----:R-:W-:Y:S01]  /*2650*/  FMUL R15, R9.reuse, R27 ;  /* 0x0000001b090f7220 */ /* 0x042fe20000400000 */
[C---:B------:R-:W-:Y:S01]  /*2660*/  FMUL R14, R9.reuse, R26 ;  /* 0x0000001a090e7220 */ /* 0x040fe20000400000 */
[C---:B------:R-:W-:Y:S01]  /*2670*/  FMUL R18, R9.reuse, R31 ;  /* 0x0000001f09127220 */ /* 0x040fe20000400000 */
[----:B------:R-:W-:Y:S01]  /*2680*/  FMUL R17, R9, R30 ;  /* 0x0000001e09117220 */ /* 0x000fe20000400000 */
[-C--:B------:R-:W-:Y:S01]  /*2690*/  FFMA.FTZ R8, R7, R11.reuse, -0.16845393180847167969 ;  /* 0xbe2c7f3007087423 */ /* 0x080fe2000001000b */
[----:B------:R-:W-:Y:S01]  /*26a0*/  FFMA.FTZ R9, R10, R11, -0.16845393180847167969 ;  /* 0xbe2c7f300a097423 */ /* 0x000fe2000001000b */
[----:B------:R-:W-:Y:S01]  /*26b0*/  @P2 FMUL R25, R25, 0.25 ;  /* 0x3e80000019192820 */ /* 0x000fe20000400000 */
[----:B------:R-:W1:Y:S01]  /*26c0*/  MUFU.RCP R11, R19 ;  /* 0x00000013000b7308 */ /* 0x000e620000001000 */
[----:B------:R-:W-:Y:S01]  /*26d0*/  FFMA.FTZ R8, R7, R8, 0.1716887056827545166 ;  /* 0x3e2fcf2a07087423 */ /* 0x000fe20000010008 */
[----:B------:R-:W-:Y:S01]  /*26e0*/  @P2 FMUL R24, R24, 0.25 ;  /* 0x3e80000018182820 */ /* 0x000fe20000400000 */
[----:B------:R-:W-:Y:S01]  /*26f0*/  @P2 FMUL R29, R29, 0.25 ;  /* 0x3e8000001d1d2820 */ /* 0x000fe20000400000 */
[----:B------:R-:W-:Y:S01]  /*2700*/  @P2 FMUL R28, R28, 0.25 ;  /* 0x3e8000001c1c2820 */ /* 0x000fe20000400000 */
[----:B------:R-:W-:Y:S01]  /*2710*/  FFMA.FTZ R8, R7, R8, -0.17900948226451873779 ;  /* 0xbe374e4307087423 */ /* 0x000fe20000010008 */
[----:B------:R-:W-:Y:S01]  /*2720*/  FFMA.FTZ R9, R10, R9, 0.1716887056827545166 ;  /* 0x3e2fcf2a0a097423 */ /* 0x000fe20000010009 */
[----:B------:R-:W-:Y:S01]  /*2730*/  @!P3 FMUL R25, R25, 16777216 ;  /* 0x4b8000001919b820 */ /* 0x000fe20000400000 */
[----:B------:R-:W-:Y:S01]  /*2740*/  @!P3 FMUL R24, R24, 16777216 ;  /* 0x4b8000001818b820 */ /* 0x000fe20000400000 */
[----:B------:R-:W-:Y:S01]  /*2750*/  FFMA.FTZ R8, R7, R8, 0.20512372255325317383 ;  /* 0x3e520bf407087423 */ /* 0x000fe20000010008 */
[----:B------:R-:W-:Y:S01]  /*2760*/  @!P3 FMUL R29, R29, 16777216 ;  /* 0x4b8000001d1db820 */ /* 0x000fe20000400000 */
[----:B------:R-:W-:Y:S01]  /*2770*/  @!P3 FMUL R28, R28, 16777216 ;  /* 0x4b8000001c1cb820 */ /* 0x000fe20000400000 */
[----:B------:R-:W-:Y:S01]  /*2780*/  FFMA.FTZ R9, R10, R9, -0.17900948226451873779 ;  /* 0xbe374e430a097423 */ /* 0x000fe20000010009 */
[----:B------:R-:W-:Y:S01]  /*2790*/  LEA.HI R0, R12, R13, RZ, 0x1f ;  /* 0x0000000d0c007211 */ /* 0x000fe200078ff8ff */
[----:B------:R-:W-:Y:S01]  /*27a0*/  FFMA.FTZ R8, R7, R8, -0.24046532809734344482 ;  /* 0xbe763c8b07087423 */ /* 0x000fe20000010008 */
[----:B------:R-:W-:Y:S01]  /*27b0*/  F2FP.F16.F32.PACK_AB R14, R14, R17 ;  /* 0x000000110e0e723e */ /* 0x000fe200000000ff */
[C---:B------:R-:W-:Y:S01]  /*27c0*/  FFMA.FTZ R9, R10.reuse, R9, 0.20512372255325317383 ;  /* 0x3e520bf40a097423 */ /* 0x040fe20000010009 */
[C---:B-1----:R-:W-:Y:S01]  /*27d0*/  FMUL R13, R11.reuse, R25 ;  /* 0x000000190b0d7220 */ /* 0x042fe20000400000 */
[C---:B------:R-:W-:Y:S01]  /*27e0*/  FMUL R12, R11.reuse, R24 ;  /* 0x000000180b0c7220 */ /* 0x040fe20000400000 */
[C---:B------:R-:W-:Y:S01]  /*27f0*/  FMUL R19, R11.reuse, R28 ;  /* 0x0000001c0b137220 */ /* 0x040fe20000400000 */
[----:B------:R-:W-:Y:S01]  /*2800*/  FMUL R20, R11, R29 ;  /* 0x0000001d0b147220 */ /* 0x000fe20000400000 */
[----:B------:R-:W-:Y:S01]  /*2810*/  FFMA.FTZ R8, R7, R8, 0.28857114911079406738 ;  /* 0x3e93bf9907087423 */ /* 0x000fe20000010008 */
[----:B------:R-:W-:Y:S01]  /*2820*/  FFMA.FTZ R9, R10, R9, -0.24046532809734344482 ;  /* 0xbe763c8b0a097423 */ /* 0x000fe20000010009 */
[----:B------:R-:W-:Y:S01]  /*2830*/  F2FP.F16.F32.PACK_AB R15, R15, R18 ;  /* 0x000000120f0f723e */ /* 0x000fe200000000ff */
[----:B------:R-:W1:Y:S01]  /*2840*/  LDCU.64 UR4, c[0x0][0x3e0] ;  /* 0x00007c00ff0477ac */ /* 0x000e620008000a00 */
[----:B------:R-:W-:Y:S01]  /*2850*/  F2FP.F16.F32.PACK_AB R12, R12, R19 ;  /* 0x000000130c0c723e */ /* 0x000fe200000000ff */
[----:B------:R-:W-:Y:S01]  /*2860*/  FFMA.FTZ R8, R7, R8, -0.36067417263984680176 ;  /* 0xbeb8aa4907087423 */ /* 0x000fe20000010008 */
[----:B------:R-:W-:Y:S01]  /*2870*/  F2FP.F16.F32.PACK_AB R13, R13, R20 ;  /* 0x000000140d0d723e */ /* 0x000fe200000000ff */
[----:B------:R-:W-:Y:S01]  /*2880*/  FFMA.FTZ R9, R10, R9, 0.28857114911079406738 ;  /* 0x3e93bf990a097423 */ /* 0x000fe20000010009 */
[----:B------:R-:W2:Y:S01]  /*2890*/  LDC.64 R24, c[0x0][0x398] ;  /* 0x0000e600ff187b82 */ /* 0x000ea20000000a00 */
[C---:B------:R-:W-:Y:S01]  /*28a0*/  FFMA.FTZ R8, R7.reuse, R8, 0.48089820146560668945 ;  /* 0x3ef6384a07087423 */ /* 0x040fe20000010008 */
[----:B------:R-:W-:Y:S01]  /*28b0*/  ISETP.GE.U32.AND P2, PT, R32, 0x7f800000, PT ;  /* 0x7f8000002000780c */ /* 0x000fe20003f46070 */
[----:B------:R3:W-:Y:S01]  /*28c0*/  STSM.16.M88.4 [R21], R12 ;  /* 0x0000000c15007844 */ /* 0x0007e20000000200 */
[----:B------:R-:W-:Y:S01]  /*28d0*/  FFMA.FTZ R9, R10, R9, -0.36067417263984680176 ;  /* 0xbeb8aa490a097423 */ /* 0x000fe20000010009 */
[----:B------:R-:W-:Y:S01]  /*28e0*/  FFMA.FTZ R8, R7, R8, -0.72134751081466674805 ;  /* 0xbf38aa3b07087423 */ /* 0x000fe20000010008 */
[----:B0-----:R-:W-:-:S02]  /*28f0*/  IMAD R18, R3, R22, RZ ;  /* 0x0000001603127224 */ /* 0x001fc400078e02ff */
[----:B------:R-:W-:Y:S01]  /*2900*/  BAR.SYNC.DEFER_BLOCKING 0x0 ;  /* 0x0000000000007b1d */ /* 0x000fe20000010000 */
[C---:B------:R-:W-:Y:S01]  /*2910*/  FFMA.FTZ R9, R10.reuse, R9, 0.48089820146560668945 ;  /* 0x3ef6384a0a097423 */ /* 0x040fe20000010009 */
[----:B------:R-:W-:Y:S01]  /*2920*/  FMUL R8, R7, R8 ;  /* 0x0000000807087220 */ /* 0x000fe20000400000 */
[----:B------:R-:W-:Y:S02]  /*2930*/  ISETP.GE.U32.AND P3, PT, R23, 0x7f800000, PT ;  /* 0x7f8000001700780c */ /* 0x000fe40003f66070 */
[----:B------:R-:W-:Y:S01]  /*2940*/  FFMA.FTZ R9, R10, R9, -0.72134751081466674805 ;  /* 0xbf38aa3b0a097423 */ /* 0x000fe20000010009 */
[C---:B------:R-:W-:Y:S01]  /*2950*/  FMUL R8, R7.reuse, R8 ;  /* 0x0000000807087220 */ /* 0x040fe20000400000 */
[----:B-1----:R-:W-:Y:S01]  /*2960*/  UIMAD UR4, UR7, UR4, URZ ;  /* 0x00000004070472a4 */ /* 0x002fe2000f8e02ff */
[----:B------:R-:W-:Y:S01]  /*2970*/  FSETP.NEU.AND P1, PT, R32, RZ, PT ;  /* 0x000000ff2000720b */ /* 0x000fe20003f2d000 */
[----:B------:R-:W-:Y:S01]  /*2980*/  FMUL R9, R10, R9 ;  /* 0x000000090a097220 */ /* 0x000fe20000400000 */
[----:B------:R-:W-:Y:S01]  /*2990*/  FFMA.FTZ R7, R7, 1.4426950216293334961, R8 ;  /* 0x3fb8aa3b07077823 */ /* 0x000fe20000010008 */
[----:B------:R-:W-:Y:S01]  /*29a0*/  LEA R8, R5, UR6, 0x4 ;  /* 0x0000000605087c11 */ /* 0x000fe2000f8e20ff */
[----:B---3--:R-:W-:-:S02]  /*29b0*/  IMAD R13, R22, 0x2, R18 ;  /* 0x00000002160d7824 */ /* 0x008fc400078e0212 */
[----:B------:R-:W-:Y:S01]  /*29c0*/  FMUL R9, R10, R9 ;  /* 0x000000090a097220 */ /* 0x000fe20000400000 */
[----:B------:R-:W-:Y:S01]  /*29d0*/  FADD R7, R4, R7 ;  /* 0x0000000704077221 */ /* 0x000fe20000000000 */
[----:B------:R-:W-:Y:S01]  /*29e0*/  @P2 IMAD.MOV.U32 R5, RZ, RZ, 0x7f800000 ;  /* 0x7f800000ff052424 */ /* 0x000fe200078e00ff */
[----:B------:R-:W-:Y:S01]  /*29f0*/  USHF.L.U32 UR8, UR4, 0x1, URZ ;  /* 0x0000000104087899 */ /* 0x000fe200080006ff */
[----:B------:R-:W-:Y:S01]  /*2a00*/  FFMA.FTZ R17, R10, 1.4426950216293334961, R9 ;  /* 0x3fb8aa3b0a117823 */ /* 0x000fe20000010009 */
[----:B------:R-:W-:Y:S02]  /*2a10*/  IMAD R4, R2, UR5, RZ ;  /* 0x0000000502047c24 */ /* 0x000fe4000f8e02ff */
[----:B------:R-:W-:Y:S01]  /*2a20*/  @P2 FFMA.FTZ R7, R32, R5, +INF ;  /* 0x7f80000020072423 */ /* 0x000fe20000010005 */
[----:B------:R-:W-:Y:S02]  /*2a30*/  IMAD R15, R22, 0x2, R13 ;  /* 0x00000002160f7824 */ /* 0x000fe400078e020d */
[----:B------:R-:W-:Y:S01]  /*2a40*/  FADD R3, R16, R17 ;  /* 0x0000001110037221 */ /* 0x000fe20000000000 */
[----:B------:R-:W-:Y:S01]  /*2a50*/  IMAD.SHL.U32 R5, R4, 0x2, RZ ;  /* 0x0000000204057824 */ /* 0x000fe200078e00ff */
[----:B------:R-:W-:Y:S01]  /*2a60*/  UIMAD.WIDE UR4, UR4, 0x2, URZ ;  /* 0x00000002040478a5 */ /* 0x000fe2000f8e02ff */
[----:B------:R-:W0:Y:S01]  /*2a70*/  LDS.128 R8, [R8] ;  /* 0x0000000008087984 */ /* 0x000e220000000c00 */
[----:B------:R-:W-:Y:S01]  /*2a80*/  IMAD R17, R22, 0x2, R15 ;  /* 0x0000000216117824 */ /* 0x000fe200078e020f */
[----:B------:R-:W-:Y:S01]  /*2a90*/  @P3 MOV R12, 0x7f800000 ;  /* 0x7f800000000c3802 */ /* 0x000fe20000000f00 */
[----:B------:R-:W-:Y:S01]  /*2aa0*/  IMAD.HI R4, R4, 0x2, RZ ;  /* 0x0000000204047827 */ /* 0x000fe200078e02ff */
[----:B--2---:R-:W-:-:S02]  /*2ab0*/  IADD3 R24, P4, P5, R5, UR8, R24 ;  /* 0x0000000805187c10 */ /* 0x004fc4000fd9e018 */
[C---:B------:R-:W-:Y:S01]  /*2ac0*/  FSETP.NEU.AND P2, PT, R23.reuse, RZ, PT ;  /* 0x000000ff1700720b */ /* 0x040fe20003f4d000 */
[----:B------:R-:W-:Y:S02]  /*2ad0*/  IMAD R19, R22, 0x2, R17 ;  /* 0x0000000216137824 */ /* 0x000fe400078e0211 */
[----:B------:R-:W-:Y:S01]  /*2ae0*/  @P3 FFMA.FTZ R3, R23, R12, +INF ;  /* 0x7f80000017033423 */ /* 0x000fe2000001000c */
[----:B------:R-:W-:Y:S01]  /*2af0*/  IADD3.X R26, PT, PT, R4, UR5, R25, P4, P5 ;  /* 0x00000005041a7c10 */ /* 0x000fe2000a7ea419 */
[----:B------:R-:W1:Y:S01]  /*2b00*/  LDCU UR4, c[0x0][0x3ec] ;  /* 0x00007d80ff0477ac */ /* 0x000e620008000800 */
[-C--:B------:R-:W-:Y:S01]  /*2b10*/  LEA R4, P3, R18, R24.reuse, 0x1 ;  /* 0x0000001812047211 */ /* 0x080fe200078608ff */
[----:B------:R-:W-:Y:S01]  /*2b20*/  IMAD R21, R22, 0x2, R19 ;  /* 0x0000000216157824 */ /* 0x000fe200078e0213 */
[----:B------:R-:W-:Y:S02]  /*2b30*/  LEA R12, P4, R13, R24, 0x1 ;  /* 0x000000180d0c7211 */ /* 0x000fe400078808ff */
[----:B------:R-:W-:Y:S01]  /*2b40*/  LEA.HI.X.SX32 R5, R18, R26, 0x1, P3 ;  /* 0x0000001a12057211 */ /* 0x000fe200018f0eff */
[----:B------:R-:W-:Y:S01]  /*2b50*/  IMAD R23, R22, 0x2, R21 ;  /* 0x0000000216177824 */ /* 0x000fe200078e0215 */
[----:B------:R-:W-:-:S02]  /*2b60*/  LEA R14, P5, R15, R24, 0x1 ;  /* 0x000000180f0e7211 */ /* 0x000fc400078a08ff */
[----:B------:R-:W-:Y:S01]  /*2b70*/  LEA R16, P3, R17, R24, 0x1 ;  /* 0x0000001811107211 */ /* 0x000fe200078608ff */
[----:B------:R-:W-:Y:S01]  /*2b80*/  IMAD R25, R22, 0x2, R23 ;  /* 0x0000000216197824 */ /* 0x000fe200078e0217 */
[-C--:B------:R-:W-:Y:S02]  /*2b90*/  LEA.HI.X.SX32 R13, R13, R26.reuse, 0x1, P4 ;  /* 0x0000001a0d0d7211 */ /* 0x080fe400020f0eff */
[-C--:B------:R-:W-:Y:S02]  /*2ba0*/  LEA.HI.X.SX32 R15, R15, R26.reuse, 0x1, P5 ;  /* 0x0000001a0f0f7211 */ /* 0x080fe400028f0eff */
[----:B------:R-:W-:Y:S02]  /*2bb0*/  LEA.HI.X.SX32 R17, R17, R26, 0x1, P3 ;  /* 0x0000001a11117211 */ /* 0x000fe400018f0eff */
[-C--:B------:R-:W-:Y:S01]  /*2bc0*/  LEA R18, P3, R19, R24.reuse, 0x1 ;  /* 0x0000001813127211 */ /* 0x080fe200078608ff */
[----:B-1----:R-:W-:Y:S01]  /*2bd0*/  UIMAD UR4, UR7, UR4, URZ ;  /* 0x00000004070472a4 */ /* 0x002fe2000f8e02ff */
[----:B------:R-:W-:-:S02]  /*2be0*/  LEA R20, P4, R21, R24, 0x1 ;  /* 0x0000001815147211 */ /* 0x000fc400078808ff */
[-C--:B------:R-:W-:Y:S01]  /*2bf0*/  LEA R22, P5, R23, R24.reuse, 0x1 ;  /* 0x0000001817167211 */ /* 0x080fe200078a08ff */
[----:B------:R-:W-:Y:S01]  /*2c00*/  USHF.L.U32 UR7, UR4, 0x2, URZ ;  /* 0x0000000204077899 */ /* 0x000fe200080006ff */
[----:B------:R-:W-:Y:S01]  /*2c10*/  LEA R24, P6, R25, R24, 0x1 ;  /* 0x0000001819187211 */ /* 0x000fe200078c08ff */
[----:B------:R-:W-:Y:S01]  /*2c20*/  UIMAD.WIDE UR4, UR4, 0x4, URZ ;  /* 0x00000004040478a5 */ /* 0x000fe2000f8e02ff */
[-C--:B------:R-:W-:Y:S02]  /*2c30*/  LEA.HI.X.SX32 R19, R19, R26.reuse, 0x1, P3 ;  /* 0x0000001a13137211 */ /* 0x080fe400018f0eff */
[-C--:B------:R-:W-:Y:S02]  /*2c40*/  LEA.HI.X.SX32 R21, R21, R26.reuse, 0x1, P4 ;  /* 0x0000001a15157211 */ /* 0x080fe400020f0eff */
[----:B------:R-:W-:Y:S01]  /*2c50*/  LEA.HI.X.SX32 R23, R23, R26, 0x1, P5 ;  /* 0x0000001a17177211 */ /* 0x000fe200028f0eff */
[----:B0-----:R0:W-:Y:S01]  /*2c60*/  STG.E.U16 desc[UR10][R4.64], R8 ;  /* 0x0000000804007986 */ /* 0x0011e2000c10150a */
[----:B------:R-:W-:-:S02]  /*2c70*/  PRMT R28, R10, 0x7632, R28 ;  /* 0x000076320a1c7816 */ /* 0x000fc4000000001c */
[----:B------:R-:W-:Y:S01]  /*2c80*/  LEA.HI.X.SX32 R25, R25, R26, 0x1, P6 ;  /* 0x0000001a19197211 */ /* 0x000fe200030f0eff */
[----:B------:R1:W-:Y:S01]  /*2c90*/  STG.E.U16 desc[UR10][R12.64], R9 ;  /* 0x000000090c007986 */ /* 0x0003e2000c10150a */
[----:B------:R-:W-:Y:S01]  /*2ca0*/  PRMT R29, R11, 0x7632, R29 ;  /* 0x000076320b1d7816 */ /* 0x000fe2000000001d */
[----:B------:R-:W2:Y:S01]  /*2cb0*/  LDC.64 R26, c[0x0][0x3a0] ;  /* 0x0000e800ff1a7b82 */ /* 0x000ea20000000a00 */
[----:B------:R-:W-:Y:S01]  /*2cc0*/  FSEL R3, R3, -INF , P2 ;  /* 0xff80000003037808 */ /* 0x000fe20001000000 */
[----:B------:R3:W-:Y:S04]  /*2cd0*/  STG.E.U16 desc[UR10][R14.64], R10 ;  /* 0x0000000a0e007986 */ /* 0x0007e8000c10150a */
[----:B------:R4:W-:Y:S01]  /*2ce0*/  STG.E.U16 desc[UR10][R16.64], R11 ;  /* 0x0000000b10007986 */ /* 0x0009e2000c10150a */
[----:B0-----:R-:W-:Y:S01]  /*2cf0*/  FSEL R4, R7, -INF , P1 ;  /* 0xff80000007047808 */ /* 0x001fe20000800000 */
[----:B------:R-:W-:Y:S01]  /*2d00*/  FFMA R5, R3, 0.69314718246459960938, R44 ;  /* 0x3f31721803057823 */ /* 0x000fe2000000002c */
[----:B------:R-:W-:Y:S01]  /*2d10*/  LOP3.LUT R7, R6, 0x3f8, RZ, 0xc0, !PT ;  /* 0x000003f806077812 */ /* 0x000fe200078ec0ff */
[----:B------:R-:W-:Y:S01]  /*2d20*/  IMAD.SHL.U32 R3, R2, 0x4, RZ ;  /* 0x0000000402037824 */ /* 0x000fe200078e00ff */
[----:B-1----:R-:W-:Y:S01]  /*2d30*/  PRMT R13, R8, 0x7632, R13 ;  /* 0x00007632080d7816 */ /* 0x002fe2000000000d */
[----:B------:R-:W-:Y:S01]  /*2d40*/  FFMA R4, R4, 0.69314718246459960938, R49 ;  /* 0x3f31721804047823 */ /* 0x000fe20000000031 */
[----:B------:R-:W-:Y:S01]  /*2d50*/  IMAD.HI R6, R2, 0x4, RZ ;  /* 0x0000000402067827 */ /* 0x000fe200078e02ff */
[----:B---3--:R-:W-:-:S02]  /*2d60*/  PRMT R15, R9, 0x7632, R15 ;  /* 0x00007632090f7816 */ /* 0x008fc4000000000f */
[----:B------:R4:W-:Y:S04]  /*2d70*/  STG.E.U16 desc[UR10][R18.64], R13 ;  /* 0x0000000d12007986 */ /* 0x0009e8000c10150a */
[----:B------:R4:W-:Y:S04]  /*2d80*/  STG.E.U16 desc[UR10][R20.64], R15 ;  /* 0x0000000f14007986 */ /* 0x0009e8000c10150a */
[----:B------:R4:W-:Y:S01]  /*2d90*/  STG.E.U16 desc[UR10][R22.64], R28 ;  /* 0x0000001c16007986 */ /* 0x0009e2000c10150a */
[----:B--2---:R-:W-:-:S03]  /*2da0*/  IADD3 R2, P1, P2, R3, UR7, R26 ;  /* 0x0000000703027c10 */ /* 0x004fc6000fa3e01a */
[----:B------:R4:W-:Y:S01]  /*2db0*/  STG.E.U16 desc[UR10][R24.64], R29 ;  /* 0x0000001d18007986 */ /* 0x0009e2000c10150a */
[----:B------:R-:W-:Y:S01]  /*2dc0*/  IADD3.X R3, PT, PT, R6, UR5, R27, P1, P2 ;  /* 0x0000000506037c10 */ /* 0x000fe20008fe441b */
[----:B------:R-:W-:Y:S06]  /*2dd0*/  BAR.SYNC.DEFER_BLOCKING 0x0 ;  /* 0x0000000000007b1d */ /* 0x000fec0000010000 */
[----:B------:R4:W-:Y:S02]  /*2de0*/  STS.64 [R7+UR6], R4 ;  /* 0x0000000407007988 */ /* 0x0009e40008000a06 */
[----:B------:R-:W-:Y:S06]  /*2df0*/  BAR.SYNC.DEFER_BLOCKING 0x0 ;  /* 0x0000000000007b1d */ /* 0x000fec0000010000 */
[----:B------:R-:W-:Y:S05]  /*2e00*/  @P0 EXIT ;  /* 0x000000000000094d */ /* 0x000fea0003800000 */
[----:B----4-:R-:W0:Y:S04]  /*2e10*/  LDS R5, [R0] ;  /* 0x0000000000057984 */ /* 0x010e280000000800 */
[----:B0-----:R-:W-:Y:S01]  /*2e20*/  STG.E desc[UR10][R2.64], R5 ;  /* 0x0000000502007986 */ /* 0x001fe2000c10190a */
[----:B------:R-:W-:Y:S05]  /*2e30*/  EXIT ;  /* 0x000000000000794d */ /* 0x000fea0003800000 */
.L_x_2:
[----:B------:R-:W-:-:S00]  /*2e40*/  BRA `(.L_x_2) ;  /* 0xfffffffc00fc7947 */ /* 0x000fc0000383ffff */
[----:B------:R-:W-:-:S00]  /*2e50*/  NOP ;  /* 0x0000000000007918 */ /* 0x000fc00000000000 */
        /* <DEDUP_REMOVED lines=10> */
.L_x_3:


//--------------------- .nv.global.init           --------------------------
	.section	.nv.global.init,"aw",@progbits
.nv.global.init:
	.type		_$_str,@object
	.size		_$_str,(.L_0 - _$_str)
_$_str:
        /*0000*/ 	.byte	0x5f, 0x5f, 0x43, 0x55, 0x44, 0x41, 0x5f, 0x46, 0x54, 0x5a, 0x00
.L_0:


//--------------------- .nv.shared.attn_fwd       --------------------------
	.section	.nv.shared.attn_fwd,"aw",@nobits
	.sectionflags	@""
	.align	16
	.zero		1024


//--------------------- .nv.shared.reserved.0     --------------------------
	.section	.nv.shared.reserved.0,"aw",@nobits
	.weak		__nv_reservedSMEM_offset_0_alias
	.size		__nv_reservedSMEM_offset_0_alias, 0, 64
	.other		__nv_reservedSMEM_offset_0_alias,@"STO_CUDA_RESERVED_SHARED STV_DEFAULT"
__nv_reservedSMEM_offset_0_alias:
	.zero		0
	.zero		64


//--------------------- .nv.constant0.attn_fwd    --------------------------
	.section	.nv.constant0.attn_fwd,"a",@progbits
	.sectionflags	@""
	.align	4
.nv.constant0.attn_fwd:
	.zero		1032


//--------------------- SYMBOLS --------------------------

	.type		.nv.reservedSmem.offset0,@object
	.size		.nv.reservedSmem.offset0,0x4
	.type		.nv.reservedSmem.cap,@object
	.size		.nv.reservedSmem.cap,0x4
